	.headerflags	@"EF_CUDA_TEXMODE_UNIFIED EF_CUDA_64BIT_ADDRESS EF_CUDA_ACCELERATORS EF_CUDA_SM90 EF_CUDA_VIRTUAL_SM(EF_CUDA_SM90)"
	.elftype	@"ET_EXEC"


//--------------------- .nv.info                  --------------------------
	.section	.nv.info,"",@"SHT_CUDA_INFO"
	.align	4


	//----- nvinfo : EIATTR_REGCOUNT
	.align		4
        /*0000*/ 	.byte	0x04, 0x2f
        /*0002*/ 	.short	(.L_3 - .L_2)
	.align		4
.L_2:
        /*0004*/ 	.word	index@(triton_poi_fused_cat_relu_50)
        /*0008*/ 	.word	0x00000086


	//----- nvinfo : EIATTR_MIN_STACK_SIZE
	.align		4
.L_3:
        /*000c*/ 	.byte	0x04, 0x12
        /*000e*/ 	.short	(.L_5 - .L_4)
	.align		4
.L_4:
        /*0010*/ 	.word	index@(triton_poi_fused_cat_relu_50)
        /*0014*/ 	.word	0x00000000


	//----- nvinfo : EIATTR_FRAME_SIZE
	.align		4
.L_5:
        /*0018*/ 	.byte	0x04, 0x11
        /*001a*/ 	.short	(.L_7 - .L_6)
	.align		4
.L_6:
        /*001c*/ 	.word	index@(triton_poi_fused_cat_relu_50)
        /*0020*/ 	.word	0x00000000


	//----- nvinfo : EIATTR_MIN_STACK_SIZE
	.align		4
.L_7:
        /*0024*/ 	.byte	0x04, 0x12
        /*0026*/ 	.short	(.L_9 - .L_8)
	.align		4
.L_8:
        /*0028*/ 	.word	index@(triton_poi_fused_cat_relu_50)
        /*002c*/ 	.word	0x00000000
.L_9:


//--------------------- .nv.info.triton_poi_fused_cat_relu_50 --------------------------
	.section	.nv.info.triton_poi_fused_cat_relu_50,"",@"SHT_CUDA_INFO"
	.sectionflags	@""
	.align	4


	//----- nvinfo : EIATTR_CUDA_API_VERSION
	.align		4
        /*0000*/ 	.byte	0x04, 0x37
        /*0002*/ 	.short	(.L_11 - .L_10)
.L_10:
        /*0004*/ 	.word	0x0000007c


	//----- nvinfo : EIATTR_KPARAM_INFO
	.align		4
.L_11:
        /*0008*/ 	.byte	0x04, 0x17
        /*000a*/ 	.short	(.L_13 - .L_12)
.L_12:
        /*000c*/ 	.word	0x00000000
        /*0010*/ 	.short	0x000d
        /*0012*/ 	.short	0x0064
        /*0014*/ 	.byte	0x00, 0xf0, 0x11, 0x00


	//----- nvinfo : EIATTR_KPARAM_INFO
	.align		4
.L_13:
        /*0018*/ 	.byte	0x04, 0x17
        /*001a*/ 	.short	(.L_15 - .L_14)
.L_14:
        /*001c*/ 	.word	0x00000000
        /*0020*/ 	.short	0x000c
        /*0022*/ 	.short	0x0060
        /*0024*/ 	.byte	0x00, 0xf0, 0x11, 0x00


	//----- nvinfo : EIATTR_KPARAM_INFO
	.align		4
.L_15:
        /*0028*/ 	.byte	0x04, 0x17
        /*002a*/ 	.short	(.L_17 - .L_16)
.L_16:
        /*002c*/ 	.word	0x00000000
        /*0030*/ 	.short	0x000b
        /*0032*/ 	.short	0x0058
        /*0034*/ 	.byte	0x00, 0xf4, 0x21, 0x00


	//----- nvinfo : EIATTR_KPARAM_INFO
	.align		4
.L_17:
        /*0038*/ 	.byte	0x04, 0x17
        /*003a*/ 	.short	(.L_19 - .L_18)
.L_18:
        /*003c*/ 	.word	0x00000000
        /*0040*/ 	.short	0x000a
        /*0042*/ 	.short	0x0050
        /*0044*/ 	.byte	0x00, 0xf4, 0x21, 0x00


	//----- nvinfo : EIATTR_KPARAM_INFO
	.align		4
.L_19:
        /*0048*/ 	.byte	0x04, 0x17
        /*004a*/ 	.short	(.L_21 - .L_20)
.L_20:
        /*004c*/ 	.word	0x00000000
        /*0050*/ 	.short	0x0009
        /*0052*/ 	.short	0x0048
        /*0054*/ 	.byte	0x00, 0xf4, 0x21, 0x00


	//----- nvinfo : EIATTR_KPARAM_INFO
	.align		4
.L_21:
        /*0058*/ 	.byte	0x04, 0x17
        /*005a*/ 	.short	(.L_23 - .L_22)
.L_22:
        /*005c*/ 	.word	0x00000000
        /*0060*/ 	.short	0x0008
        /*0062*/ 	.short	0x0040
        /*0064*/ 	.byte	0x00, 0xf4, 0x21, 0x00


	//----- nvinfo : EIATTR_KPARAM_INFO
	.align		4
.L_23:
        /*0068*/ 	.byte	0x04, 0x17
        /*006a*/ 	.short	(.L_25 - .L_24)
.L_24:
        /*006c*/ 	.word	0x00000000
        /*0070*/ 	.short	0x0007
        /*0072*/ 	.short	0x0038
        /*0074*/ 	.byte	0x00, 0xf4, 0x21, 0x00


	//----- nvinfo : EIATTR_KPARAM_INFO
	.align		4
.L_25:
        /*0078*/ 	.byte	0x04, 0x17
        /*007a*/ 	.short	(.L_27 - .L_26)
.L_26:
        /*007c*/ 	.word	0x00000000
        /*0080*/ 	.short	0x0006
        /*0082*/ 	.short	0x0030
        /*0084*/ 	.byte	0x00, 0xf4, 0x21, 0x00


	//----- nvinfo : EIATTR_KPARAM_INFO
	.align		4
.L_27:
        /*0088*/ 	.byte	0x04, 0x17
        /*008a*/ 	.short	(.L_29 - .L_28)
.L_28:
        /*008c*/ 	.word	0x00000000
        /*0090*/ 	.short	0x0005
        /*0092*/ 	.short	0x0028
        /*0094*/ 	.byte	0x00, 0xf4, 0x21, 0x00


	//----- nvinfo : EIATTR_KPARAM_INFO
	.align		4
.L_29:
        /*0098*/ 	.byte	0x04, 0x17
        /*009a*/ 	.short	(.L_31 - .L_30)
.L_30:
        /*009c*/ 	.word	0x00000000
        /*00a0*/ 	.short	0x0004
        /*00a2*/ 	.short	0x0020
        /*00a4*/ 	.byte	0x00, 0xf4, 0x21, 0x00


	//----- nvinfo : EIATTR_KPARAM_INFO
	.align		4
.L_31:
        /*00a8*/ 	.byte	0x04, 0x17
        /*00aa*/ 	.short	(.L_33 - .L_32)
.L_32:
        /*00ac*/ 	.word	0x00000000
        /*00b0*/ 	.short	0x0003
        /*00b2*/ 	.short	0x0018
        /*00b4*/ 	.byte	0x00, 0xf4, 0x21, 0x00


	//----- nvinfo : EIATTR_KPARAM_INFO
	.align		4
.L_33:
        /*00b8*/ 	.byte	0x04, 0x17
        /*00ba*/ 	.short	(.L_35 - .L_34)
.L_34:
        /*00bc*/ 	.word	0x00000000
        /*00c0*/ 	.short	0x0002
        /*00c2*/ 	.short	0x0010
        /*00c4*/ 	.byte	0x00, 0xf4, 0x21, 0x00


	//----- nvinfo : EIATTR_KPARAM_INFO
	.align		4
.L_35:
        /*00c8*/ 	.byte	0x04, 0x17
        /*00ca*/ 	.short	(.L_37 - .L_36)
.L_36:
        /*00cc*/ 	.word	0x00000000
        /*00d0*/ 	.short	0x0001
        /*00d2*/ 	.short	0x0008
        /*00d4*/ 	.byte	0x00, 0xf4, 0x21, 0x00


	//----- nvinfo : EIATTR_KPARAM_INFO
	.align		4
.L_37:
        /*00d8*/ 	.byte	0x04, 0x17
        /*00da*/ 	.short	(.L_39 - .L_38)
.L_38:
        /*00dc*/ 	.word	0x00000000
        /*00e0*/ 	.short	0x0000
        /*00e2*/ 	.short	0x0000
        /*00e4*/ 	.byte	0x00, 0xf4, 0x21, 0x00


	//----- nvinfo : EIATTR_SPARSE_MMA_MASK
	.align		4
.L_39:
        /*00e8*/ 	.byte	0x03, 0x50
        /*00ea*/ 	.short	0x0000


	//----- nvinfo : EIATTR_MAXREG_COUNT
	.align		4
        /*00ec*/ 	.byte	0x03, 0x1b
        /*00ee*/ 	.short	0x00ff


	//----- nvinfo : EIATTR_EXIT_INSTR_OFFSETS
	.align		4
        /*00f0*/ 	.byte	0x04, 0x1c
        /*00f2*/ 	.short	(.L_41 - .L_40)


	//   ....[0]....
.L_40:
        /*00f4*/ 	.word	0x000036c0


	//   ....[1]....
        /*00f8*/ 	.word	0x000036e0


	//----- nvinfo : EIATTR_REQNTID
	.align		4
.L_41:
        /*00fc*/ 	.byte	0x04, 0x10
        /*00fe*/ 	.short	(.L_43 - .L_42)
.L_42:
        /*0100*/ 	.word	0x00000100
        /*0104*/ 	.word	0x00000001
        /*0108*/ 	.word	0x00000001


	//----- nvinfo : EIATTR_CBANK_PARAM_SIZE
	.align		4
.L_43:
        /*010c*/ 	.byte	0x03, 0x19
        /*010e*/ 	.short	0x0068


	//----- nvinfo : EIATTR_PARAM_CBANK
	.align		4
        /*0110*/ 	.byte	0x04, 0x0a
        /*0112*/ 	.short	(.L_45 - .L_44)
	.align		4
.L_44:
        /*0114*/ 	.word	index@(.nv.constant0.triton_poi_fused_cat_relu_50)
        /*0118*/ 	.short	0x0210
        /*011a*/ 	.short	0x0068


	//----- nvinfo : EIATTR_SW_WAR
	.align		4
.L_45:
        /*011c*/ 	.byte	0x04, 0x36
        /*011e*/ 	.short	(.L_47 - .L_46)
.L_46:
        /*0120*/ 	.word	0x00000008
.L_47:


//--------------------- .nv.callgraph             --------------------------
	.section	.nv.callgraph,"",@"SHT_CUDA_CALLGRAPH"
	.align	4
	.sectionentsize	8
	.align		4
        /*0000*/ 	.word	0x00000000
	.align		4
        /*0004*/ 	.word	0xffffffff
	.align		4
        /*0008*/ 	.word	0x00000000
	.align		4
        /*000c*/ 	.word	0xfffffffe
	.align		4
        /*0010*/ 	.word	0x00000000
	.align		4
        /*0014*/ 	.word	0xfffffffd
	.align		4
        /*0018*/ 	.word	0x00000000
	.align		4
        /*001c*/ 	.word	0xfffffffc


//--------------------- .nv.constant4             --------------------------
	.section	.nv.constant4,"a",@progbits
	.align	8
	.align		8
.nv.constant4:
        /*0000*/ 	.dword	_$_str
	.align		8
        /*0008*/ 	.dword	_$_str_$_2


//--------------------- .text.triton_poi_fused_cat_relu_50 --------------------------
	.section	.text.triton_poi_fused_cat_relu_50,"ax",@progbits
	.align	128
        .global         triton_poi_fused_cat_relu_50
        .type           triton_poi_fused_cat_relu_50,@function
        .size           triton_poi_fused_cat_relu_50,(.L_x_1 - triton_poi_fused_cat_relu_50)
        .other          triton_poi_fused_cat_relu_50,@"STO_CUDA_ENTRY STV_DEFAULT"
triton_poi_fused_cat_relu_50:
.text.triton_poi_fused_cat_relu_50:
[----:B------:R-:W0:Y:S01]  /*0000*/  LDC R1, c[0x0][0x28] ;  /* 0x00000a00ff017b82 */ /* 0x000e220000000800 */
[----:B------:R-:W1:Y:S07]  /*0010*/  S2R R2, SR_TID.X ;  /* 0x0000000000027919 */ /* 0x000e6e0000002100 */
[----:B------:R-:W2:Y:S01]  /*0020*/  S2UR UR4, SR_CTAID.X ;  /* 0x00000000000479c3 */ /* 0x000ea20000002500 */
[----:B------:R-:W-:Y:S02]  /*0030*/  CS2R R60, SRZ ;  /* 0x00000000003c7805 */ /* 0x000fe4000001ff00 */
[----:B------:R-:W-:Y:S01]  /*0040*/  CS2R R62, SRZ ;  /* 0x00000000003e7805 */ /* 0x000fe2000001ff00 */
[----:B------:R-:W3:Y:S04]  /*0050*/  S2R R3, SR_CTAID.Y ;  /* 0x0000000000037919 */ /* 0x000ee80000002600 */
[----:B------:R-:W4:Y:S08]  /*0060*/  LDC.64 R118, c[0x0][0x248] ;  /* 0x00009200ff767b82 */ /* 0x000f300000000a00 */
[----:B------:R-:W5:Y:S01]  /*0070*/  LDC.64 R128, c[0x0][0x238] ;  /* 0x00008e00ff807b82 */ /* 0x000f620000000a00 */
[----:B--2---:R-:W-:-:S07]  /*0080*/  USHF.L.U32 UR4, UR4, 0x4, URZ ;  /* 0x0000000404047899 */ /* 0x004fce000800063f */
[----:B------:R-:W2:Y:S01]  /*0090*/  LDC.64 R70, c[0x0][0x258] ;  /* 0x00009600ff467b82 */ /* 0x000ea20000000a00 */
[----:B-1----:R-:W-:-:S07]  /*00a0*/  IMAD.SHL.U32 R0, R2, 0x4, RZ ;  /* 0x0000000402007824 */ /* 0x002fce00078e00ff */
[----:B------:R-:W1:Y:S01]  /*00b0*/  LDC.64 R120, c[0x0][0x240] ;  /* 0x00009000ff787b82 */ /* 0x000e620000000a00 */
[----:B------:R-:W-:-:S05]  /*00c0*/  LOP3.LUT R0, R0, 0xfc, RZ, 0xc0, !PT ;  /* 0x000000fc00007812 */ /* 0x000fca00078ec0ff */
[----:B---3--:R-:W-:Y:S01]  /*00d0*/  IMAD R20, R3, 0x100, R0 ;  /* 0x0000010003147824 */ /* 0x008fe200078e0200 */
[----:B------:R-:W-:Y:S01]  /*00e0*/  SHF.R.U32.HI R0, RZ, 0x6, R2 ;  /* 0x00000006ff007819 */ /* 0x000fe20000011602 */
[----:B------:R-:W3:Y:S02]  /*00f0*/  LDC.64 R112, c[0x0][0x250] ;  /* 0x00009400ff707b82 */ /* 0x000ee40000000a00 */
[----:B------:R-:W-:Y:S01]  /*0100*/  IMAD.HI R5, R20, 0x3e0f83e1, RZ ;  /* 0x3e0f83e114057827 */ /* 0x000fe200078e02ff */
[----:B------:R-:W-:-:S04]  /*0110*/  SGXT.U32 R0, R0, 0x2 ;  /* 0x000000020000781a */ /* 0x000fc80000000000 */
[----:B------:R-:W-:Y:S01]  /*0120*/  SHF.R.U32.HI R2, RZ, 0x1f, R5 ;  /* 0x0000001fff027819 */ /* 0x000fe20000011605 */
[----:B------:R-:W1:Y:S01]  /*0130*/  LDC.64 R68, c[0x0][0x260] ;  /* 0x00009800ff447b82 */ /* 0x000e620000000a00 */
[----:B------:R-:W-:Y:S01]  /*0140*/  LOP3.LUT R0, R0, UR4, RZ, 0xfc, !PT ;  /* 0x0000000400007c12 */ /* 0x000fe2000f8efcff */
[----:B------:R-:W-:Y:S01]  /*0150*/  ULDC.64 UR4, c[0x0][0x208] ;  /* 0x0000820000047ab9 */ /* 0x000fe20000000a00 */
[----:B------:R-:W-:Y:S02]  /*0160*/  LEA.HI.SX32 R5, R5, R2, 0x19 ;  /* 0x0000000205057211 */ /* 0x000fe400078fcaff */
[----:B------:R-:W-:-:S03]  /*0170*/  ISETP.GE.AND P0, PT, R0, 0x10, PT ;  /* 0x000000100000780c */ /* 0x000fc60003f06270 */
[----:B------:R-:W-:Y:S01]  /*0180*/  IMAD R2, R5, -0x210, R20 ;  /* 0xfffffdf005027824 */ /* 0x000fe200078e0214 */
[----:B------:R-:W-:Y:S02]  /*0190*/  ISETP.LT.AND P3, PT, R20, 0x840, !P0 ;  /* 0x000008401400780c */ /* 0x000fe40004761270 */
[----:B------:R-:W-:Y:S02]  /*01a0*/  CS2R R12, SRZ ;  /* 0x00000000000c7805 */ /* 0x000fe4000001ff00 */
[----:B------:R-:W-:Y:S01]  /*01b0*/  CS2R R14, SRZ ;  /* 0x00000000000e7805 */ /* 0x000fe2000001ff00 */
[C---:B----4-:R-:W-:Y:S01]  /*01c0*/  IMAD.WIDE R118, R2.reuse, 0x4, R118 ;  /* 0x0000000402767825 */ /* 0x050fe200078e0276 */
[----:B------:R-:W-:-:S03]  /*01d0*/  ISETP.GT.AND P1, PT, R2, 0x1b7, P3 ;  /* 0x000001b70200780c */ /* 0x000fc60001f24270 */
[----:B------:R-:W-:Y:S01]  /*01e0*/  IMAD.MOV.U32 R21, RZ, RZ, 0x3e800000 ;  /* 0x3e800000ff157424 */ /* 0x000fe200078e00ff */
[----:B------:R-:W-:Y:S01]  /*01f0*/  CS2R R28, SRZ ;  /* 0x00000000001c7805 */ /* 0x000fe2000001ff00 */
[----:B------:R-:W-:Y:S01]  /*0200*/  IMAD R3, R5, 0x10, R0 ;  /* 0x0000001005037824 */ /* 0x000fe200078e0200 */
[----:B------:R-:W-:Y:S01]  /*0210*/  CS2R R30, SRZ ;  /* 0x00000000001e7805 */ /* 0x000fe2000001ff00 */
[----:B------:R-:W-:Y:S01]  /*0220*/  VIADD R18, R2, 0xfffffe48 ;  /* 0xfffffe4802127836 */ /* 0x000fe20000000000 */
[----:B------:R-:W-:Y:S02]  /*0230*/  ISETP.GE.AND P0, PT, R20, 0x840, PT ;  /* 0x000008401400780c */ /* 0x000fe40003f06270 */
[----:B------:R-:W-:Y:S02]  /*0240*/  CS2R R64, SRZ ;  /* 0x0000000000407805 */ /* 0x000fe4000001ff00 */
[----:B------:R-:W-:Y:S02]  /*0250*/  LOP3.LUT R8, R0, 0x4, RZ, 0xfc, !PT ;  /* 0x0000000400087812 */ /* 0x000fe400078efcff */
[----:B------:R-:W-:-:S02]  /*0260*/  CS2R R66, SRZ ;  /* 0x0000000000427805 */ /* 0x000fc4000001ff00 */
[----:B------:R-:W-:Y:S01]  /*0270*/  P2R R17, PR, RZ, 0x8 ;  /* 0x00000008ff117803 */ /* 0x000fe20000000000 */
[----:B------:R-:W4:Y:S01]  /*0280*/  @P1 LDG.E.EL.128 R60, desc[UR4][R118.64+-0x6e0] ;  /* 0xfff92004763c1981 */ /* 0x000f22000c2e1d00 */
[----:B------:R-:W-:Y:S01]  /*0290*/  IMAD R3, R3, 0x58, RZ ;  /* 0x0000005803037824 */ /* 0x000fe200078e02ff */
[----:B------:R-:W-:Y:S02]  /*02a0*/  ISETP.LT.AND P2, PT, R8, 0x10, !P0 ;  /* 0x000000100800780c */ /* 0x000fe40004741270 */
[----:B------:R-:W-:Y:S02]  /*02b0*/  CS2R R56, SRZ ;  /* 0x0000000000387805 */ /* 0x000fe4000001ff00 */
[----:B------:R-:W-:Y:S01]  /*02c0*/  CS2R R58, SRZ ;  /* 0x00000000003a7805 */ /* 0x000fe2000001ff00 */
[----:B------:R-:W-:Y:S01]  /*02d0*/  IMAD.IADD R11, R3, 0x1, R18 ;  /* 0x00000001030b7824 */ /* 0x000fe200078e0212 */
[----:B------:R-:W-:Y:S02]  /*02e0*/  CS2R R40, SRZ ;  /* 0x0000000000287805 */ /* 0x000fe4000001ff00 */
[----:B------:R-:W-:-:S02]  /*02f0*/  CS2R R42, SRZ ;  /* 0x00000000002a7805 */ /* 0x000fc4000001ff00 */
[----:B------:R-:W-:Y:S01]  /*0300*/  CS2R R48, SRZ ;  /* 0x0000000000307805 */ /* 0x000fe2000001ff00 */
[----:B-----5:R-:W-:Y:S01]  /*0310*/  IMAD.WIDE R6, R11, 0x4, R128 ;  /* 0x000000040b067825 */ /* 0x020fe200078e0280 */
[----:B------:R-:W-:Y:S02]  /*0320*/  CS2R R50, SRZ ;  /* 0x0000000000327805 */ /* 0x000fe4000001ff00 */
[----:B------:R-:W-:Y:S02]  /*0330*/  CS2R R52, SRZ ;  /* 0x0000000000347805 */ /* 0x000fe4000001ff00 */
[----:B------:R-:W-:Y:S02]  /*0340*/  CS2R R54, SRZ ;  /* 0x0000000000367805 */ /* 0x000fe4000001ff00 */
[----:B------:R-:W-:Y:S01]  /*0350*/  CS2R R44, SRZ ;  /* 0x00000000002c7805 */ /* 0x000fe2000001ff00 */
[----:B------:R5:W4:Y:S01]  /*0360*/  @P1 LDG.E.EL.128 R12, desc[UR4][R6.64] ;  /* 0x00000004060c1981 */ /* 0x000b22000c2e1d00 */
[----:B--2---:R-:W-:Y:S01]  /*0370*/  IMAD.WIDE R70, R2, 0x4, R70 ;  /* 0x0000000402467825 */ /* 0x004fe200078e0246 */
[----:B------:R-:W-:-:S02]  /*0380*/  CS2R R46, SRZ ;  /* 0x00000000002e7805 */ /* 0x000fc4000001ff00 */
[----:B------:R-:W-:Y:S02]  /*0390*/  CS2R R32, SRZ ;  /* 0x0000000000207805 */ /* 0x000fe4000001ff00 */
[----:B------:R-:W-:Y:S01]  /*03a0*/  CS2R R34, SRZ ;  /* 0x0000000000227805 */ /* 0x000fe2000001ff00 */
[C---:B-1----:R-:W-:Y:S01]  /*03b0*/  IMAD.WIDE R120, R2.reuse, 0x4, R120 ;  /* 0x0000000402787825 */ /* 0x042fe200078e0278 */
[----:B------:R-:W2:Y:S01]  /*03c0*/  @P1 LDG.E.EL.128 R28, desc[UR4][R70.64+-0x6e0] ;  /* 0xfff92004461c1981 */ /* 0x000ea2000c2e1d00 */
[----:B------:R-:W-:Y:S02]  /*03d0*/  CS2R R24, SRZ ;  /* 0x0000000000187805 */ /* 0x000fe4000001ff00 */
[----:B------:R-:W-:Y:S02]  /*03e0*/  CS2R R26, SRZ ;  /* 0x00000000001a7805 */ /* 0x000fe4000001ff00 */
[----:B------:R-:W-:Y:S01]  /*03f0*/  CS2R R36, SRZ ;  /* 0x0000000000247805 */ /* 0x000fe2000001ff00 */
[----:B-----5:R-:W-:Y:S01]  /*0400*/  VIADD R7, R3, 0x160 ;  /* 0x0000016003077836 */ /* 0x020fe20000000000 */
[----:B------:R-:W-:Y:S01]  /*0410*/  CS2R R38, SRZ ;  /* 0x0000000000267805 */ /* 0x000fe2000001ff00 */
[----:B---3--:R-:W-:Y:S01]  /*0420*/  IMAD.WIDE R112, R2, 0x4, R112 ;  /* 0x0000000402707825 */ /* 0x008fe200078e0270 */
[----:B------:R-:W3:Y:S01]  /*0430*/  @P1 LDG.E.EL.128 R64, desc[UR4][R120.64+-0x6e0] ;  /* 0xfff9200478401981 */ /* 0x000ee2000c2e1d00 */
[----:B------:R-:W1:Y:S02]  /*0440*/  LDC.64 R130, c[0x0][0x210] ;  /* 0x00008400ff827b82 */ /* 0x000e640000000a00 */
[----:B------:R-:W-:Y:S01]  /*0450*/  IMAD.IADD R23, R7, 0x1, R18 ;  /* 0x0000000107177824 */ /* 0x000fe200078e0212 */
[----:B------:R-:W5:Y:S01]  /*0460*/  @P1 LDG.E.EL.128 R56, desc[UR4][R112.64+-0x6e0] ;  /* 0xfff9200470381981 */ /* 0x000f62000c2e1d00 */
[----:B0-----:R-:W-:-:S04]  /*0470*/  IMAD.WIDE R10, R11, 0x4, R68 ;  /* 0x000000040b0a7825 */ /* 0x001fc800078e0244 */
[C---:B------:R-:W-:Y:S01]  /*0480*/  IMAD.WIDE R8, R23.reuse, 0x4, R128 ;  /* 0x0000000417087825 */ /* 0x040fe200078e0280 */
[----:B------:R-:W2:Y:S03]  /*0490*/  @P1 LDG.E.EL.128 R40, desc[UR4][R10.64] ;  /* 0x000000040a281981 */ /* 0x000ea6000c2e1d00 */
[----:B------:R-:W-:Y:S01]  /*04a0*/  IMAD.WIDE R22, R23, 0x4, R68 ;  /* 0x0000000417167825 */ /* 0x000fe200078e0244 */
[----:B----4-:R-:W-:-:S05]  /*04b0*/  SEL R4, R60, RZ, P1 ;  /* 0x000000ff3c047207 */ /* 0x010fca0000800000 */
[----:B------:R-:W-:-:S06]  /*04c0*/  FADD R4, R4, 0.0010000000474974513054 ;  /* 0x3a83126f04047421 */ /* 0x000fcc0000000000 */
[----:B------:R-:W0:Y:S02]  /*04d0*/  MUFU.SQRT R4, R4 ;  /* 0x0000000400047308 */ /* 0x000e240000002000 */
[C---:B0-----:R-:W-:Y:S02]  /*04e0*/  FSETP.GT.AND P4, PT, R4.reuse, 8.50705917302346158658e+37, PT ;  /* 0x7e8000000400780b */ /* 0x041fe40003f84000 */
[----:B------:R-:W-:Y:S02]  /*04f0*/  FSETP.GEU.AND P3, PT, R4, 1.175494350822287508e-38, PT ;  /* 0x008000000400780b */ /* 0x000fe40003f6e000 */
[----:B------:R-:W-:-:S09]  /*0500*/  FSEL R6, R21, 1, P4 ;  /* 0x3f80000015067808 */ /* 0x000fd20002000000 */
[----:B------:R-:W-:Y:S01]  /*0510*/  @P4 FMUL R4, R4, 0.25 ;  /* 0x3e80000004044820 */ /* 0x000fe20000400000 */
[----:B------:R-:W-:-:S13]  /*0520*/  ISETP.GT.AND P4, PT, R2, 0x1b7, P2 ;  /* 0x000001b70200780c */ /* 0x000fda0001784270 */
[----:B------:R-:W4:Y:S04]  /*0530*/  @P4 LDG.E.EL.128 R48, desc[UR4][R120.64+-0x6e0] ;  /* 0xfff9200478304981 */ /* 0x000f28000c2e1d00 */
[----:B------:R-:W4:Y:S04]  /*0540*/  @P4 LDG.E.EL.128 R52, desc[UR4][R118.64+-0x6e0] ;  /* 0xfff9200476344981 */ /* 0x000f28000c2e1d00 */
[----:B------:R0:W4:Y:S04]  /*0550*/  @P4 LDG.E.EL.128 R44, desc[UR4][R8.64] ;  /* 0x00000004082c4981 */ /* 0x000128000c2e1d00 */
[----:B------:R-:W4:Y:S04]  /*0560*/  @P4 LDG.E.EL.128 R32, desc[UR4][R112.64+-0x6e0] ;  /* 0xfff9200470204981 */ /* 0x000f28000c2e1d00 */
[----:B------:R-:W4:Y:S04]  /*0570*/  @P4 LDG.E.EL.128 R24, desc[UR4][R70.64+-0x6e0] ;  /* 0xfff9200446184981 */ /* 0x000f28000c2e1d00 */
[----:B------:R2:W4:Y:S01]  /*0580*/  @P4 LDG.E.EL.128 R36, desc[UR4][R22.64] ;  /* 0x0000000416244981 */ /* 0x000522000c2e1d00 */
[----:B0-----:R-:W-:-:S02]  /*0590*/  SEL R9, R12, RZ, P1 ;  /* 0x000000ff0c097207 */ /* 0x001fc40000800000 */
[----:B------:R-:W-:Y:S02]  /*05a0*/  SEL R10, R13, RZ, P1 ;  /* 0x000000ff0d0a7207 */ /* 0x000fe40000800000 */
[----:B------:R-:W-:Y:S02]  /*05b0*/  SEL R12, R14, RZ, P1 ;  /* 0x000000ff0e0c7207 */ /* 0x000fe40000800000 */
[----:B------:R-:W-:Y:S02]  /*05c0*/  SEL R13, R15, RZ, P1 ;  /* 0x000000ff0f0d7207 */ /* 0x000fe40000800000 */
[----:B--2---:R-:W-:Y:S02]  /*05d0*/  SEL R23, R28, RZ, P1 ;  /* 0x000000ff1c177207 */ /* 0x004fe40000800000 */
[----:B------:R-:W-:Y:S02]  /*05e0*/  LOP3.LUT R28, R0, 0x8, RZ, 0xfc, !PT ;  /* 0x00000008001c7812 */ /* 0x000fe400078efcff */
[----:B---3--:R-:W-:-:S02]  /*05f0*/  SEL R14, R64, RZ, P1 ;  /* 0x000000ff400e7207 */ /* 0x008fc40000800000 */
[----:B------:R-:W-:Y:S02]  /*0600*/  SEL R83, R61, RZ, P1 ;  /* 0x000000ff3d537207 */ /* 0x000fe40000800000 */
[----:B------:R-:W-:Y:S02]  /*0610*/  SEL R97, R62, RZ, P1 ;  /* 0x000000ff3e617207 */ /* 0x000fe40000800000 */
[----:B------:R-:W-:Y:S02]  /*0620*/  SEL R95, R63, RZ, P1 ;  /* 0x000000ff3f5f7207 */ /* 0x000fe40000800000 */
[----:B-----5:R-:W-:Y:S02]  /*0630*/  SEL R8, R56, RZ, P1 ;  /* 0x000000ff38087207 */ /* 0x020fe40000800000 */
[----:B------:R-:W-:Y:S02]  /*0640*/  SEL R16, R67, RZ, P1 ;  /* 0x000000ff43107207 */ /* 0x000fe40000800000 */
[----:B------:R-:W-:-:S02]  /*0650*/  SEL R15, R66, RZ, P1 ;  /* 0x000000ff420f7207 */ /* 0x000fc40000800000 */
[----:B------:R-:W-:Y:S02]  /*0660*/  SEL R11, R65, RZ, P1 ;  /* 0x000000ff410b7207 */ /* 0x000fe40000800000 */
[----:B------:R-:W-:Y:S02]  /*0670*/  SEL R57, R57, RZ, P1 ;  /* 0x000000ff39397207 */ /* 0x000fe40000800000 */
[----:B------:R-:W-:Y:S02]  /*0680*/  SEL R58, R58, RZ, P1 ;  /* 0x000000ff3a3a7207 */ /* 0x000fe40000800000 */
[----:B------:R-:W-:Y:S02]  /*0690*/  SEL R59, R59, RZ, P1 ;  /* 0x000000ff3b3b7207 */ /* 0x000fe40000800000 */
[----:B------:R-:W-:Y:S02]  /*06a0*/  SEL R22, R29, RZ, P1 ;  /* 0x000000ff1d167207 */ /* 0x000fe40000800000 */
[----:B------:R-:W-:-:S02]  /*06b0*/  SEL R61, R30, RZ, P1 ;  /* 0x000000ff1e3d7207 */ /* 0x000fc40000800000 */
[----:B------:R-:W-:Y:S02]  /*06c0*/  SEL R56, R31, RZ, P1 ;  /* 0x000000ff1f387207 */ /* 0x000fe40000800000 */
[----:B------:R-:W-:Y:S02]  /*06d0*/  SEL R60, R40, RZ, P1 ;  /* 0x000000ff283c7207 */ /* 0x000fe40000800000 */
[----:B------:R-:W-:Y:S02]  /*06e0*/  SEL R62, R41, RZ, P1 ;  /* 0x000000ff293e7207 */ /* 0x000fe40000800000 */
[----:B------:R-:W-:Y:S02]  /*06f0*/  SEL R63, R42, RZ, P1 ;  /* 0x000000ff2a3f7207 */ /* 0x000fe40000800000 */
[----:B------:R-:W-:Y:S02]  /*0700*/  SEL R64, R43, RZ, P1 ;  /* 0x000000ff2b407207 */ /* 0x000fe40000800000 */
[----:B------:R-:W-:Y:S01]  /*0710*/  ISETP.LT.AND P1, PT, R28, 0x10, !P0 ;  /* 0x000000101c00780c */ /* 0x000fe20004721270 */
[----:B------:R-:W-:-:S04]  /*0720*/  VIADD R77, R3, 0x2c0 ;  /* 0x000002c0034d7836 */ /* 0x000fc80000000000 */
[----:B------:R-:W-:Y:S01]  /*0730*/  IMAD.IADD R85, R77, 0x1, R18 ;  /* 0x000000014d557824 */ /* 0x000fe200078e0212 */
[----:B------:R-:W-:Y:S02]  /*0740*/  CS2R R28, SRZ ;  /* 0x00000000001c7805 */ /* 0x000fe4000001ff00 */
[----:B------:R-:W-:Y:S02]  /*0750*/  CS2R R30, SRZ ;  /* 0x00000000001e7805 */ /* 0x000fe4000001ff00 */
[----:B------:R-:W-:Y:S02]  /*0760*/  CS2R R40, SRZ ;  /* 0x0000000000287805 */ /* 0x000fe4000001ff00 */
[----:B------:R-:W-:Y:S02]  /*0770*/  CS2R R42, SRZ ;  /* 0x00000000002a7805 */ /* 0x000fe4000001ff00 */
[----:B----4-:R-:W-:Y:S02]  /*0780*/  SEL R81, R51, RZ, P4 ;  /* 0x000000ff33517207 */ /* 0x010fe40002000000 */
        /* <DEDUP_REMOVED lines=23> */
[----:B------:R-:W-:Y:S02]  /*0900*/  ISETP.GT.AND P4, PT, R2, 0x1b7, P1 ;  /* 0x000001b70200780c */ /* 0x000fe40000f84270 */
[----:B------:R-:W-:-:S02]  /*0910*/  CS2R R24, SRZ ;  /* 0x0000000000187805 */ /* 0x000fc4000001ff00 */
[----:B------:R-:W-:Y:S01]  /*0920*/  CS2R R26, SRZ ;  /* 0x00000000001a7805 */ /* 0x000fe2000001ff00 */
[C---:B------:R-:W-:Y:S01]  /*0930*/  IMAD.WIDE R38, R85.reuse, 0x4, R128 ;  /* 0x0000000455267825 */ /* 0x040fe200078e0280 */
[----:B------:R-:W-:Y:S02]  /*0940*/  CS2R R32, SRZ ;  /* 0x0000000000207805 */ /* 0x000fe4000001ff00 */
[----:B------:R-:W-:Y:S02]  /*0950*/  CS2R R34, SRZ ;  /* 0x0000000000227805 */ /* 0x000fe4000001ff00 */
[----:B------:R-:W-:Y:S02]  /*0960*/  CS2R R36, SRZ ;  /* 0x0000000000247805 */ /* 0x000fe4000001ff00 */
[----:B------:R-:W-:Y:S02]  /*0970*/  CS2R R44, SRZ ;  /* 0x00000000002c7805 */ /* 0x000fe4000001ff00 */
[----:B------:R-:W-:Y:S01]  /*0980*/  CS2R R46, SRZ ;  /* 0x00000000002e7805 */ /* 0x000fe2000001ff00 */
[----:B------:R-:W-:Y:S01]  /*0990*/  IMAD.WIDE R84, R85, 0x4, R68 ;  /* 0x0000000455547825 */ /* 0x000fe200078e0244 */
[----:B------:R0:W2:Y:S04]  /*09a0*/  @P4 LDG.E.EL.128 R24, desc[UR4][R38.64] ;  /* 0x0000000426184981 */ /* 0x0000a8000c2e1d00 */
[----:B------:R-:W3:Y:S04]  /*09b0*/  @P4 LDG.E.EL.128 R28, desc[UR4][R120.64+-0x6e0] ;  /* 0xfff92004781c4981 */ /* 0x000ee8000c2e1d00 */
[----:B------:R-:W4:Y:S01]  /*09c0*/  @P4 LDG.E.EL.128 R32, desc[UR4][R118.64+-0x6e0] ;  /* 0xfff9200476204981 */ /* 0x000f22000c2e1d00 */
[----:B0-----:R-:W-:-:S03]  /*09d0*/  CS2R R38, SRZ ;  /* 0x0000000000267805 */ /* 0x001fc6000001ff00 */
[----:B------:R-:W5:Y:S04]  /*09e0*/  @P4 LDG.E.EL.128 R40, desc[UR4][R70.64+-0x6e0] ;  /* 0xfff9200446284981 */ /* 0x000f68000c2e1d00 */
[----:B------:R-:W5:Y:S04]  /*09f0*/  @P4 LDG.E.EL.128 R36, desc[UR4][R112.64+-0x6e0] ;  /* 0xfff9200470244981 */ /* 0x000f68000c2e1d00 */
[----:B------:R0:W5:Y:S01]  /*0a00*/  @P4 LDG.E.EL.128 R44, desc[UR4][R84.64] ;  /* 0x00000004542c4981 */ /* 0x000162000c2e1d00 */
[----:B------:R-:W-:-:S06]  /*0a10*/  FADD R88, R83, 0.0010000000474974513054 ;  /* 0x3a83126f53587421 */ /* 0x000fcc0000000000 */
[----:B------:R-:W0:Y:S01]  /*0a20*/  MUFU.SQRT R88, R88 ;  /* 0x0000005800587308 */ /* 0x000e220000002000 */
[----:B------:R-:W-:-:S07]  /*0a30*/  FADD R97, R97, 0.0010000000474974513054 ;  /* 0x3a83126f61617421 */ /* 0x000fce0000000000 */
[----:B------:R-:W1:Y:S01]  /*0a40*/  MUFU.SQRT R126, R97 ;  /* 0x00000061007e7308 */ /* 0x000e620000002000 */
[----:B------:R-:W-:Y:S01]  /*0a50*/  FADD R95, R95, 0.0010000000474974513054 ;  /* 0x3a83126f5f5f7421 */ /* 0x000fe20000000000 */
[----:B------:R-:W-:Y:S02]  /*0a60*/  P2R R127, PR, RZ, 0x2 ;  /* 0x00000002ff7f7803 */ /* 0x000fe40000000000 */
[----:B0-----:R-:W-:-:S04]  /*0a70*/  FSETP.GEU.AND P1, PT, R88, 1.175494350822287508e-38, PT ;  /* 0x008000005800780b */ /* 0x001fc80003f2e000 */
[----:B------:R-:W0:Y:S01]  /*0a80*/  MUFU.SQRT R125, R95 ;  /* 0x0000005f007d7308 */ /* 0x000e220000002000 */
[----:B------:R-:W-:Y:S02]  /*0a90*/  P2R R78, PR, RZ, 0x8 ;  /* 0x00000008ff4e7803 */ /* 0x000fe40000000000 */
[----:B--2---:R-:W-:Y:S02]  /*0aa0*/  SEL R87, R24, RZ, P4 ;  /* 0x000000ff18577207 */ /* 0x004fe40002000000 */
[----:B------:R-:W-:Y:S02]  /*0ab0*/  SEL R89, R25, RZ, P4 ;  /* 0x000000ff19597207 */ /* 0x000fe40002000000 */
[----:B------:R-:W-:Y:S02]  /*0ac0*/  SEL R90, R26, RZ, P4 ;  /* 0x000000ff1a5a7207 */ /* 0x000fe40002000000 */
[----:B------:R-:W-:Y:S02]  /*0ad0*/  SEL R91, R27, RZ, P4 ;  /* 0x000000ff1b5b7207 */ /* 0x000fe40002000000 */
[----:B---3--:R-:W-:-:S02]  /*0ae0*/  SEL R92, R31, RZ, P4 ;  /* 0x000000ff1f5c7207 */ /* 0x008fc40002000000 */
[----:B------:R-:W-:Y:S02]  /*0af0*/  SEL R93, R30, RZ, P4 ;  /* 0x000000ff1e5d7207 */ /* 0x000fe40002000000 */
[----:B------:R-:W-:Y:S02]  /*0b00*/  SEL R94, R29, RZ, P4 ;  /* 0x000000ff1d5e7207 */ /* 0x000fe40002000000 */
[----:B------:R-:W-:Y:S02]  /*0b10*/  SEL R96, R28, RZ, P4 ;  /* 0x000000ff1c607207 */ /* 0x000fe40002000000 */
[----:B----4-:R-:W-:Y:S02]  /*0b20*/  SEL R32, R32, RZ, P4 ;  /* 0x000000ff20207207 */ /* 0x010fe40002000000 */
[----:B------:R-:W-:Y:S02]  /*0b30*/  SEL R33, R33, RZ, P4 ;  /* 0x000000ff21217207 */ /* 0x000fe40002000000 */
[----:B------:R-:W-:-:S02]  /*0b40*/  SEL R34, R34, RZ, P4 ;  /* 0x000000ff22227207 */ /* 0x000fc40002000000 */
[----:B------:R-:W-:Y:S02]  /*0b50*/  SEL R35, R35, RZ, P4 ;  /* 0x000000ff23237207 */ /* 0x000fe40002000000 */
[----:B-----5:R-:W-:Y:S02]  /*0b60*/  SEL R83, R36, RZ, P4 ;  /* 0x000000ff24537207 */ /* 0x020fe40002000000 */
        /* <DEDUP_REMOVED lines=11> */
[----:B------:R-:W-:-:S04]  /*0c20*/  FSETP.GT.AND P4, PT, R88, 8.50705917302346158658e+37, PT ;  /* 0x7e8000005800780b */ /* 0x000fc80003f84000 */
[----:B------:R-:W-:-:S09]  /*0c30*/  FSEL R124, R21, 1, P4 ;  /* 0x3f800000157c7808 */ /* 0x000fd20002000000 */
[----:B------:R-:W-:Y:S01]  /*0c40*/  @P4 FMUL R88, R88, 0.25 ;  /* 0x3e80000058584820 */ /* 0x000fe20000400000 */
[C---:B-1----:R-:W-:Y:S01]  /*0c50*/  FSETP.GT.AND P4, PT, R126.reuse, 8.50705917302346158658e+37, PT ;  /* 0x7e8000007e00780b */ /* 0x042fe20003f84000 */
[----:B------:R-:W-:Y:S01]  /*0c60*/  FADD R27, R101, 0.0010000000474974513054 ;  /* 0x3a83126f651b7421 */ /* 0x000fe20000000000 */
[----:B------:R-:W-:Y:S02]  /*0c70*/  P2R R24, PR, RZ, 0x2 ;  /* 0x00000002ff187803 */ /* 0x000fe40000000000 */
[----:B------:R-:W-:Y:S01]  /*0c80*/  FSETP.GEU.AND P1, PT, R126, 1.175494350822287508e-38, PT ;  /* 0x008000007e00780b */ /* 0x000fe20003f2e000 */
[----:B------:R-:W1:Y:S01]  /*0c90*/  MUFU.SQRT R110, R27 ;  /* 0x0000001b006e7308 */ /* 0x000e620000002000 */
[----:B------:R-:W-:-:S07]  /*0ca0*/  FSEL R123, R21, 1, P4 ;  /* 0x3f800000157b7808 */ /* 0x000fce0002000000 */
[----:B------:R-:W-:Y:S01]  /*0cb0*/  @P4 FMUL R126, R126, 0.25 ;  /* 0x3e8000007e7e4820 */ /* 0x000fe20000400000 */
[C---:B0-----:R-:W-:Y:S01]  /*0cc0*/  FSETP.GT.AND P4, PT, R125.reuse, 8.50705917302346158658e+37, PT ;  /* 0x7e8000007d00780b */ /* 0x041fe20003f84000 */
[----:B------:R-:W-:Y:S01]  /*0cd0*/  FADD R28, R100, 0.0010000000474974513054 ;  /* 0x3a83126f641c7421 */ /* 0x000fe20000000000 */
[----:B------:R-:W-:Y:S02]  /*0ce0*/  P2R R25, PR, RZ, 0x2 ;  /* 0x00000002ff197803 */ /* 0x000fe40000000000 */
[----:B------:R-:W-:Y:S01]  /*0cf0*/  FSETP.GEU.AND P1, PT, R125, 1.175494350822287508e-38, PT ;  /* 0x008000007d00780b */ /* 0x000fe20003f2e000 */
[----:B------:R0:W2:Y:S01]  /*0d00*/  MUFU.SQRT R109, R28 ;  /* 0x0000001c006d7308 */ /* 0x0000a20000002000 */
[----:B------:R-:W-:-:S07]  /*0d10*/  FSEL R122, R21, 1, P4 ;  /* 0x3f800000157a7808 */ /* 0x000fce0002000000 */
[----:B------:R-:W-:Y:S01]  /*0d20*/  @P4 FMUL R125, R125, 0.25 ;  /* 0x3e8000007d7d4820 */ /* 0x000fe20000400000 */
[C---:B-1----:R-:W-:Y:S01]  /*0d30*/  FSETP.GT.AND P4, PT, R110.reuse, 8.50705917302346158658e+37, PT ;  /* 0x7e8000006e00780b */ /* 0x042fe20003f84000 */
[----:B------:R-:W-:Y:S01]  /*0d40*/  FADD R29, R99, 0.0010000000474974513054 ;  /* 0x3a83126f631d7421 */ /* 0x000fe20000000000 */
[----:B------:R-:W-:Y:S02]  /*0d50*/  P2R R26, PR, RZ, 0x2 ;  /* 0x00000002ff1a7803 */ /* 0x000fe40000000000 */
[----:B------:R-:W-:Y:S01]  /*0d60*/  FSETP.GEU.AND P1, PT, R110, 1.175494350822287508e-38, PT ;  /* 0x008000006e00780b */ /* 0x000fe20003f2e000 */
[----:B------:R-:W1:Y:S01]  /*0d70*/  MUFU.SQRT R108, R29 ;  /* 0x0000001d006c7308 */ /* 0x000e620000002000 */
[----:B------:R-:W-:Y:S01]  /*0d80*/  FSEL R102, R21, 1, P4 ;  /* 0x3f80000015667808 */ /* 0x000fe20002000000 */
[----:B0-----:R-:W-:-:S06]  /*0d90*/  FADD R28, R98, 0.0010000000474974513054 ;  /* 0x3a83126f621c7421 */ /* 0x001fcc0000000000 */
[----:B------:R-:W-:Y:S01]  /*0da0*/  @P4 FMUL R110, R110, 0.25 ;  /* 0x3e8000006e6e4820 */ /* 0x000fe20000400000 */
[----:B--2---:R-:W-:Y:S01]  /*0db0*/  FSETP.GT.AND P4, PT, R109, 8.50705917302346158658e+37, PT ;  /* 0x7e8000006d00780b */ /* 0x004fe20003f84000 */
[----:B------:R-:W0:Y:S01]  /*0dc0*/  MUFU.SQRT R107, R28 ;  /* 0x0000001c006b7308 */ /* 0x000e220000002000 */
[----:B------:R-:W-:Y:S01]  /*0dd0*/  FADD R32, R32, 0.0010000000474974513054 ;  /* 0x3a83126f20207421 */ /* 0x000fe20000000000 */
[----:B------:R-:W-:Y:S01]  /*0de0*/  P2R R27, PR, RZ, 0x2 ;  /* 0x00000002ff1b7803 */ /* 0x000fe20000000000 */
[----:B------:R-:W-:Y:S01]  /*0df0*/  FADD R33, R33, 0.0010000000474974513054 ;  /* 0x3a83126f21217421 */ /* 0x000fe20000000000 */
[----:B------:R-:W-:-:S04]  /*0e00*/  FSETP.GEU.AND P1, PT, R109, 1.175494350822287508e-38, PT ;  /* 0x008000006d00780b */ /* 0x000fc80003f2e000 */
[----:B------:R-:W2:Y:S01]  /*0e10*/  MUFU.SQRT R106, R32 ;  /* 0x00000020006a7308 */ /* 0x000ea20000002000 */
[----:B------:R-:W-:Y:S02]  /*0e20*/  FSEL R101, R21, 1, P4 ;  /* 0x3f80000015657808 */ /* 0x000fe40002000000 */
[----:B------:R-:W-:Y:S01]  /*0e30*/  P2R R36, PR, RZ, 0x2 ;  /* 0x00000002ff247803 */ /* 0x000fe20000000000 */
[----:B------:R-:W-:Y:S01]  /*0e40*/  @P4 FMUL R109, R109, 0.25 ;  /* 0x3e8000006d6d4820 */ /* 0x000fe20000400000 */
[----:B-1----:R-:W-:Y:S01]  /*0e50*/  FSETP.GT.AND P4, PT, R108, 8.50705917302346158658e+37, PT ;  /* 0x7e8000006c00780b */ /* 0x002fe20003f84000 */
[----:B------:R-:W-:Y:S01]  /*0e60*/  FADD R34, R34, 0.0010000000474974513054 ;  /* 0x3a83126f22227421 */ /* 0x000fe20000000000 */
[----:B------:R-:W-:Y:S01]  /*0e70*/  FSETP.GEU.AND P1, PT, R108, 1.175494350822287508e-38, PT ;  /* 0x008000006c00780b */ /* 0x000fe20003f2e000 */
[----:B------:R-:W1:Y:S01]  /*0e80*/  MUFU.SQRT R105, R33 ;  /* 0x0000002100697308 */ /* 0x000e620000002000 */
[----:B------:R-:W-:Y:S02]  /*0e90*/  FADD R35, R35, 0.0010000000474974513054 ;  /* 0x3a83126f23237421 */ /* 0x000fe40000000000 */
[----:B------:R-:W-:-:S02]  /*0ea0*/  P2R R37, PR, RZ, 0x2 ;  /* 0x00000002ff257803 */ /* 0x000fc40000000000 */
[----:B0-----:R-:W-:-:S03]  /*0eb0*/  FSETP.GEU.AND P1, PT, R107, 1.175494350822287508e-38, PT ;  /* 0x008000006b00780b */ /* 0x001fc60003f2e000 */
[----:B------:R-:W0:Y:S01]  /*0ec0*/  MUFU.SQRT R104, R34 ;  /* 0x0000002200687308 */ /* 0x000e220000002000 */
[----:B------:R-:W-:Y:S02]  /*0ed0*/  P2R R38, PR, RZ, 0x2 ;  /* 0x00000002ff267803 */ /* 0x000fe40000000000 */
[----:B--2---:R-:W-:Y:S01]  /*0ee0*/  FSETP.GEU.AND P1, PT, R106, 1.175494350822287508e-38, PT ;  /* 0x008000006a00780b */ /* 0x004fe20003f2e000 */
[----:B------:R-:W-:Y:S01]  /*0ef0*/  @P4 FMUL R108, R108, 0.25 ;  /* 0x3e8000006c6c4820 */ /* 0x000fe20000400000 */
[----:B------:R-:W-:-:S03]  /*0f00*/  FSEL R100, R21, 1, P4 ;  /* 0x3f80000015647808 */ /* 0x000fc60002000000 */
[----:B------:R-:W2:Y:S01]  /*0f10*/  MUFU.SQRT R103, R35 ;  /* 0x0000002300677308 */ /* 0x000ea20000002000 */
[----:B------:R-:W-:Y:S02]  /*0f20*/  FSETP.GT.AND P4, PT, R107, 8.50705917302346158658e+37, PT ;  /* 0x7e8000006b00780b */ /* 0x000fe40003f84000 */
[----:B------:R-:W-:Y:S02]  /*0f30*/  P2R R31, PR, RZ, 0x2 ;  /* 0x00000002ff1f7803 */ /* 0x000fe40000000000 */
[----:B-1----:R-:W-:-:S04]  /*0f40*/  FSETP.GEU.AND P1, PT, R105, 1.175494350822287508e-38, PT ;  /* 0x008000006900780b */ /* 0x002fc80003f2e000 */
[----:B------:R-:W-:Y:S02]  /*0f50*/  P2R R30, PR, RZ, 0x2 ;  /* 0x00000002ff1e7803 */ /* 0x000fe40000000000 */
[----:B0-----:R-:W-:-:S04]  /*0f60*/  FSETP.GEU.AND P1, PT, R104, 1.175494350822287508e-38, PT ;  /* 0x008000006800780b */ /* 0x001fc80003f2e000 */
[----:B------:R-:W-:Y:S02]  /*0f70*/  P2R R29, PR, RZ, 0x2 ;  /* 0x00000002ff1d7803 */ /* 0x000fe40000000000 */
[----:B--2---:R-:W-:Y:S01]  /*0f80*/  FSETP.GEU.AND P1, PT, R103, 1.175494350822287508e-38, PT ;  /* 0x008000006700780b */ /* 0x004fe20003f2e000 */
[----:B------:R-:W-:Y:S01]  /*0f90*/  @P4 FMUL R107, R107, 0.25 ;  /* 0x3e8000006b6b4820 */ /* 0x000fe20000400000 */
[----:B------:R-:W-:Y:S02]  /*0fa0*/  FSEL R99, R21, 1, P4 ;  /* 0x3f80000015637808 */ /* 0x000fe40002000000 */
[----:B------:R-:W-:Y:S02]  /*0fb0*/  FSETP.GT.AND P4, PT, R106, 8.50705917302346158658e+37, PT ;  /* 0x7e8000006a00780b */ /* 0x000fe40003f84000 */
[----:B------:R-:W-:Y:S02]  /*0fc0*/  P2R R28, PR, RZ, 0x2 ;  /* 0x00000002ff1c7803 */ /* 0x000fe40000000000 */
[----:B------:R-:W-:-:S04]  /*0fd0*/  ISETP.NE.AND P1, PT, R29, RZ, PT ;  /* 0x000000ff1d00720c */ /* 0x000fc80003f25270 */
[----:B------:R-:W-:Y:S02]  /*0fe0*/  P2R R29, PR, RZ, 0x2 ;  /* 0x00000002ff1d7803 */ /* 0x000fe40000000000 */
[----:B------:R-:W-:Y:S02]  /*0ff0*/  ISETP.NE.AND P1, PT, R30, RZ, PT ;  /* 0x000000ff1e00720c */ /* 0x000fe40003f25270 */
[----:B------:R-:W-:Y:S02]  /*1000*/  FSEL R98, R21, 1, P4 ;  /* 0x3f80000015627808 */ /* 0x000fe40002000000 */
[----:B------:R-:W-:Y:S01]  /*1010*/  P2R R30, PR, RZ, 0x2 ;  /* 0x00000002ff1e7803 */ /* 0x000fe20000000000 */
[----:B------:R-:W-:Y:S01]  /*1020*/  @P4 FMUL R106, R106, 0.25 ;  /* 0x3e8000006a6a4820 */ /* 0x000fe20000400000 */
[----:B------:R-:W-:Y:S02]  /*1030*/  ISETP.NE.AND P1, PT, R31, RZ, PT ;  /* 0x000000ff1f00720c */ /* 0x000fe40003f25270 */
[----:B------:R-:W-:-:S02]  /*1040*/  FSETP.GT.AND P4, PT, R105, 8.50705917302346158658e+37, PT ;  /* 0x7e8000006900780b */ /* 0x000fc40003f84000 */
[----:B------:R-:W-:Y:S02]  /*1050*/  P2R R31, PR, RZ, 0x2 ;  /* 0x00000002ff1f7803 */ /* 0x000fe40000000000 */
[----:B------:R-:W-:-:S04]  /*1060*/  ISETP.NE.AND P1, PT, R38, RZ, PT ;  /* 0x000000ff2600720c */ /* 0x000fc80003f25270 */
[----:B------:R-:W-:Y:S02]  /*1070*/  P2R R32, PR, RZ, 0x2 ;  /* 0x00000002ff207803 */ /* 0x000fe40000000000 */
[----:B------:R-:W-:Y:S02]  /*1080*/  ISETP.NE.AND P1, PT, R37, RZ, PT ;  /* 0x000000ff2500720c */ /* 0x000fe40003f25270 */
[----:B------:R-:W-:Y:S01]  /*1090*/  FSEL R95, R21, 1, P4 ;  /* 0x3f800000155f7808 */ /* 0x000fe20002000000 */
[----:B------:R-:W-:Y:S01]  /*10a0*/  @P4 FMUL R105, R105, 0.25 ;  /* 0x3e80000069694820 */ /* 0x000fe20000400000 */
[----:B------:R-:W-:Y:S02]  /*10b0*/  P2R R33, PR, RZ, 0x2 ;  /* 0x00000002ff217803 */ /* 0x000fe40000000000 */
        /* <DEDUP_REMOVED lines=9> */
[----:B------:R-:W-:Y:S02]  /*1150*/  FSETP.GT.AND P4, PT, R103, 8.50705917302346158658e+37, PT ;  /* 0x7e8000006700780b */ /* 0x000fe40003f84000 */
[----:B------:R-:W-:-:S04]  /*1160*/  ISETP.NE.AND P1, PT, R25, RZ, PT ;  /* 0x000000ff1900720c */ /* 0x000fc80003f25270 */
[----:B------:R-:W-:Y:S02]  /*1170*/  P2R R37, PR, RZ, 0x2 ;  /* 0x00000002ff257803 */ /* 0x000fe40000000000 */
[----:B------:R-:W-:Y:S02]  /*1180*/  ISETP.NE.AND P1, PT, R24, RZ, PT ;  /* 0x000000ff1800720c */ /* 0x000fe40003f25270 */
[----:B------:R-:W-:Y:S02]  /*1190*/  LOP3.LUT R24, R0, 0xc, RZ, 0xfc, !PT ;  /* 0x0000000c00187812 */ /* 0x000fe400078efcff */
[----:B------:R-:W-:Y:S02]  /*11a0*/  P2R R38, PR, RZ, 0x2 ;  /* 0x00000002ff267803 */ /* 0x000fe40000000000 */
[----:B------:R-:W-:Y:S01]  /*11b0*/  ISETP.LT.AND P0, PT, R24, 0x10, !P0 ;  /* 0x000000101800780c */ /* 0x000fe20004701270 */
[----:B------:R-:W-:Y:S01]  /*11c0*/  @P4 FMUL R103, R103, 0.25 ;  /* 0x3e80000067674820 */ /* 0x000fe20000400000 */
[----:B------:R-:W-:-:S02]  /*11d0*/  ISETP.NE.AND P1, PT, R78, RZ, PT ;  /* 0x000000ff4e00720c */ /* 0x000fc40003f25270 */
[----:B------:R-:W-:Y:S02]  /*11e0*/  FSEL R78, R21, 1, P4 ;  /* 0x3f800000154e7808 */ /* 0x000fe40002000000 */
[----:B------:R-:W-:Y:S02]  /*11f0*/  ISETP.GT.AND P4, PT, R2, 0x1b7, P0 ;  /* 0x000001b70200780c */ /* 0x000fe40000784270 */
[----:B------:R-:W-:Y:S02]  /*1200*/  CS2R R24, SRZ ;  /* 0x0000000000187805 */ /* 0x000fe4000001ff00 */
[----:B------:R-:W-:-:S09]  /*1210*/  CS2R R26, SRZ ;  /* 0x00000000001a7805 */ /* 0x000fd2000001ff00 */
[----:B------:R-:W2:Y:S01]  /*1220*/  @P4 LDG.E.EL.128 R24, desc[UR4][R118.64+-0x6e0] ;  /* 0xfff9200476184981 */ /* 0x000ea2000c2e1d00 */
[----:B------:R-:W-:Y:S02]  /*1230*/  P2R R19, PR, RZ, 0x4 ;  /* 0x00000004ff137803 */ /* 0x000fe40000000000 */
[----:B------:R-:W-:Y:S01]  /*1240*/  P2R R39, PR, RZ, 0x2 ;  /* 0x00000002ff277803 */ /* 0x000fe20000000000 */
[----:B------:R-:W-:Y:S01]  /*1250*/  FADD R9, R9, -R14 ;  /* 0x8000000e09097221 */ /* 0x000fe20000000000 */
[----:B--2---:R-:W-:-:S05]  /*1260*/  SEL R24, R24, RZ, P4 ;  /* 0x000000ff18187207 */ /* 0x004fca0002000000 */
[----:B------:R-:W-:-:S04]  /*1270*/  FADD R24, R24, 0.0010000000474974513054 ;  /* 0x3a83126f18187421 */ /* 0x000fc80000000000 */
[----:B------:R-:W0:Y:S01]  /*1280*/  MUFU.SQRT R114, R24 ;  /* 0x0000001800727308 */ /* 0x000e220000002000 */
[----:B------:R-:W-:Y:S02]  /*1290*/  SEL R25, R25, RZ, P4 ;  /* 0x000000ff19197207 */ /* 0x000fe40002000000 */
[----:B------:R-:W-:Y:S02]  /*12a0*/  SEL R26, R26, RZ, P4 ;  /* 0x000000ff1a1a7207 */ /* 0x000fe40002000000 */
[----:B------:R-:W-:Y:S01]  /*12b0*/  SEL R27, R27, RZ, P4 ;  /* 0x000000ff1b1b7207 */ /* 0x000fe20002000000 */
[----:B------:R-:W-:Y:S02]  /*12c0*/  FADD R25, R25, 0.0010000000474974513054 ;  /* 0x3a83126f19197421 */ /* 0x000fe40000000000 */
[----:B------:R-:W-:Y:S02]  /*12d0*/  FADD R26, R26, 0.0010000000474974513054 ;  /* 0x3a83126f1a1a7421 */ /* 0x000fe40000000000 */
[----:B------:R-:W1:Y:S01]  /*12e0*/  MUFU.SQRT R116, R25 ;  /* 0x0000001900747308 */ /* 0x000e620000002000 */
[----:B------:R-:W-:Y:S01]  /*12f0*/  FADD R27, R27, 0.0010000000474974513054 ;  /* 0x3a83126f1b1b7421 */ /* 0x000fe20000000000 */
[----:B0-----:R-:W-:-:S06]  /*1300*/  FSETP.GT.AND P5, PT, R114, 8.50705917302346158658e+37, PT ;  /* 0x7e8000007200780b */ /* 0x001fcc0003fa4000 */
[----:B------:R-:W0:Y:S08]  /*1310*/  MUFU.SQRT R118, R26 ;  /* 0x0000001a00767308 */ /* 0x000e300000002000 */
[----:B------:R-:W2:Y:S01]  /*1320*/  MUFU.SQRT R119, R27 ;  /* 0x0000001b00777308 */ /* 0x000ea20000002000 */
[C---:B------:R-:W-:Y:S01]  /*1330*/  FSETP.GEU.AND P2, PT, R114.reuse, 1.175494350822287508e-38, PT ;  /* 0x008000007200780b */ /* 0x040fe20003f4e000 */
[----:B------:R-:W-:Y:S01]  /*1340*/  @P5 FMUL R114, R114, 0.25 ;  /* 0x3e80000072725820 */ /* 0x000fe20000400000 */
[----:B------:R-:W-:-:S02]  /*1350*/  FSEL R111, R21, 1, P5 ;  /* 0x3f800000156f7808 */ /* 0x000fc40002800000 */
[----:B-1----:R-:W-:Y:S02]  /*1360*/  FSETP.GT.AND P5, PT, R116, 8.50705917302346158658e+37, PT ;  /* 0x7e8000007400780b */ /* 0x002fe40003fa4000 */
[----:B0-----:R-:W-:Y:S02]  /*1370*/  FSETP.GT.AND P6, PT, R118, 8.50705917302346158658e+37, PT ;  /* 0x7e8000007600780b */ /* 0x001fe40003fc4000 */
[----:B--2---:R-:W-:Y:S02]  /*1380*/  FSETP.GT.AND P1, PT, R119, 8.50705917302346158658e+37, PT ;  /* 0x7e8000007700780b */ /* 0x004fe40003f24000 */
[----:B------:R-:W-:-:S07]  /*1390*/  FSETP.GEU.AND P3, PT, R116, 1.175494350822287508e-38, PT ;  /* 0x008000007400780b */ /* 0x000fce0003f6e000 */
[----:B------:R-:W-:Y:S01]  /*13a0*/  @P5 FMUL R116, R116, 0.25 ;  /* 0x3e80000074745820 */ /* 0x000fe20000400000 */
[C---:B------:R-:W-:Y:S02]  /*13b0*/  FSEL R115, R21.reuse, 1, P5 ;  /* 0x3f80000015737808 */ /* 0x040fe40002800000 */
[C---:B------:R-:W-:Y:S01]  /*13c0*/  FSETP.GEU.AND P5, PT, R118.reuse, 1.175494350822287508e-38, PT ;  /* 0x008000007600780b */ /* 0x040fe20003fae000 */
[----:B------:R-:W-:Y:S01]  /*13d0*/  @P6 FMUL R118, R118, 0.25 ;  /* 0x3e80000076766820 */ /* 0x000fe20000400000 */
[----:B------:R-:W-:Y:S02]  /*13e0*/  FSEL R117, R21, 1, P6 ;  /* 0x3f80000015757808 */ /* 0x000fe40003000000 */
[----:B------:R-:W-:Y:S02]  /*13f0*/  FSETP.GEU.AND P6, PT, R119, 1.175494350822287508e-38, PT ;  /* 0x008000007700780b */ /* 0x000fe40003fce000 */
[----:B------:R-:W-:Y:S01]  /*1400*/  FSEL R21, R21, 1, P1 ;  /* 0x3f80000015157808 */ /* 0x000fe20000800000 */
[----:B------:R-:W-:Y:S01]  /*1410*/  @P1 FMUL R119, R119, 0.25 ;  /* 0x3e80000077771820 */ /* 0x000fe20000400000 */
[----:B------:R-:W-:-:S13]  /*1420*/  ISETP.NE.AND P1, PT, R39, RZ, PT ;  /* 0x000000ff2700720c */ /* 0x000fda0003f25270 */
[----:B------:R-:W-:Y:S01]  /*1430*/  @!P1 FMUL R4, R4, 16777216 ;  /* 0x4b80000004049820 */ /* 0x000fe20000400000 */
[----:B------:R-:W-:Y:S01]  /*1440*/  @!P1 FMUL R6, R6, 16777216 ;  /* 0x4b80000006069820 */ /* 0x000fe20000400000 */
        /* <DEDUP_REMOVED lines=27> */
[----:B------:R-:W-:Y:S01]  /*1600*/  ISETP.NE.AND P1, PT, R29, RZ, PT ;  /* 0x000000ff1d00720c */ /* 0x000fe20003f25270 */
[----:B------:R-:W-:Y:S01]  /*1610*/  @!P5 FMUL R118, R118, 16777216 ;  /* 0x4b8000007676d820 */ /* 0x000fe20000400000 */
[----:B------:R-:W-:Y:S01]  /*1620*/  @!P5 FMUL R117, R117, 16777216 ;  /* 0x4b8000007575d820 */ /* 0x000fe20000400000 */
[----:B------:R-:W-:-:S10]  /*1630*/  ISETP.GE.AND P5, PT, R0, 0x10, PT ;  /* 0x000000100000780c */ /* 0x000fd40003fa6270 */
[----:B------:R-:W-:Y:S01]  /*1640*/  @!P1 FMUL R104, R104, 16777216 ;  /* 0x4b80000068689820 */ /* 0x000fe20000400000 */
[----:B------:R-:W-:Y:S01]  /*1650*/  @!P1 FMUL R97, R97, 16777216 ;  /* 0x4b80000061619820 */ /* 0x000fe20000400000 */
[----:B------:R-:W-:Y:S02]  /*1660*/  ISETP.NE.AND P1, PT, R28, RZ, PT ;  /* 0x000000ff1c00720c */ /* 0x000fe40003f25270 */
[----:B------:R-:W-:-:S04]  /*1670*/  ISETP.LT.AND P5, PT, R2, 0x58, !P5 ;  /* 0x000000580200780c */ /* 0x000fc80006fa1270 */
[----:B------:R-:W-:Y:S01]  /*1680*/  ISETP.LT.AND P5, PT, R20, 0x840, P5 ;  /* 0x000008401400780c */ /* 0x000fe20002fa1270 */
[----:B------:R-:W-:-:S06]  /*1690*/  IMAD.IADD R35, R2, 0x1, R3 ;  /* 0x0000000102237824 */ /* 0x000fcc00078e0203 */
[----:B------:R-:W-:Y:S01]  /*16a0*/  @!P1 FMUL R103, R103, 16777216 ;  /* 0x4b80000067679820 */ /* 0x000fe20000400000 */
[----:B------:R-:W-:Y:S01]  /*16b0*/  @!P1 FMUL R78, R78, 16777216 ;  /* 0x4b8000004e4e9820 */ /* 0x000fe20000400000 */
[----:B------:R-:W-:Y:S01]  /*16c0*/  ISETP.NE.AND P1, PT, R127, RZ, PT ;  /* 0x000000ff7f00720c */ /* 0x000fe20003f25270 */
[----:B------:R-:W-:Y:S01]  /*16d0*/  VIADD R127, R3, 0x420 ;  /* 0x00000420037f7836 */ /* 0x000fe20000000000 */
[----:B------:R-:W-:-:S03]  /*16e0*/  CS2R R24, SRZ ;  /* 0x0000000000187805 */ /* 0x000fc6000001ff00 */
[----:B------:R-:W-:Y:S01]  /*16f0*/  IMAD.IADD R37, R127, 0x1, R18 ;  /* 0x000000017f257824 */ /* 0x000fe200078e0212 */
[----:B------:R-:W-:Y:S02]  /*1700*/  CS2R R26, SRZ ;  /* 0x00000000001a7805 */ /* 0x000fe4000001ff00 */
[----:B------:R-:W-:Y:S02]  /*1710*/  CS2R R28, SRZ ;  /* 0x00000000001c7805 */ /* 0x000fe4000001ff00 */
[----:B------:R-:W-:Y:S01]  /*1720*/  CS2R R30, SRZ ;  /* 0x00000000001e7805 */ /* 0x000fe2000001ff00 */
[----:B------:R-:W-:-:S04]  /*1730*/  IMAD.WIDE R34, R35, 0x4, R130 ;  /* 0x0000000423227825 */ /* 0x000fc800078e0282 */
[----:B------:R-:W-:Y:S01]  /*1740*/  @!P2 FMUL R114, R114, 16777216 ;  /* 0x4b8000007272a820 */ /* 0x000fe20000400000 */
[----:B------:R-:W-:Y:S01]  /*1750*/  @!P2 FMUL R111, R111, 16777216 ;  /* 0x4b8000006f6fa820 */ /* 0x000fe20000400000 */
[----:B------:R-:W-:-:S04]  /*1760*/  IMAD.WIDE R32, R37, 0x4, R128 ;  /* 0x0000000425207825 */ /* 0x000fc800078e0280 */
[----:B------:R-:W-:Y:S01]  /*1770*/  @!P3 FMUL R116, R116, 16777216 ;  /* 0x4b8000007474b820 */ /* 0x000fe20000400000 */
[----:B------:R-:W-:Y:S01]  /*1780*/  @!P3 FMUL R115, R115, 16777216 ;  /* 0x4b8000007373b820 */ /* 0x000fe20000400000 */
[----:B------:R-:W-:Y:S01]  /*1790*/  ISETP.NE.AND P2, PT, R19, RZ, PT ;  /* 0x000000ff1300720c */ /* 0x000fe20003f45270 */
[----:B------:R-:W-:Y:S01]  /*17a0*/  FADD R20, R13, -R16 ;  /* 0x800000100d147221 */ /* 0x000fe20000000000 */
[----:B------:R-:W-:Y:S02]  /*17b0*/  ISETP.NE.AND P3, PT, R17, RZ, PT ;  /* 0x000000ff1100720c */ /* 0x000fe40003f65270 */
[----:B------:R-:W-:Y:S02]  /*17c0*/  CS2R R16, SRZ ;  /* 0x0000000000107805 */ /* 0x000fe4000001ff00 */
[----:B------:R-:W-:Y:S01]  /*17d0*/  CS2R R18, SRZ ;  /* 0x0000000000127805 */ /* 0x000fe2000001ff00 */
[----:B------:R0:W2:Y:S04]  /*17e0*/  @P5 LDG.E.EL.128 R24, desc[UR4][R34.64] ;  /* 0x0000000422185981 */ /* 0x0000a8000c2e1d00 */
[----:B------:R1:W3:Y:S01]  /*17f0*/  @P4 LDG.E.EL.128 R28, desc[UR4][R32.64] ;  /* 0x00000004201c4981 */ /* 0x0002e2000c2e1d00 */
[----:B------:R-:W-:Y:S01]  /*1800*/  FADD R128, R12, -R15 ;  /* 0x8000000f0c807221 */ /* 0x000fe20000000000 */
[----:B------:R-:W-:Y:S01]  /*1810*/  IMAD.WIDE R68, R37, 0x4, R68 ;  /* 0x0000000425447825 */ /* 0x000fe200078e0244 */
[----:B------:R-:W-:Y:S01]  /*1820*/  CS2R R38, SRZ ;  /* 0x0000000000267805 */ /* 0x000fe2000001ff00 */
[----:B------:R-:W4:Y:S01]  /*1830*/  @P4 LDG.E.EL.128 R16, desc[UR4][R120.64+-0x6e0] ;  /* 0xfff9200478104981 */ /* 0x000f22000c2e1d00 */
[----:B0-----:R-:W-:-:S02]  /*1840*/  CS2R R34, SRZ ;  /* 0x0000000000227805 */ /* 0x001fc4000001ff00 */
[----:B-1----:R-:W-:Y:S02]  /*1850*/  CS2R R32, SRZ ;  /* 0x0000000000207805 */ /* 0x002fe4000001ff00 */
[----:B------:R-:W-:Y:S02]  /*1860*/  CS2R R12, SRZ ;  /* 0x00000000000c7805 */ /* 0x000fe4000001ff00 */
[----:B------:R-:W-:Y:S02]  /*1870*/  CS2R R14, SRZ ;  /* 0x00000000000e7805 */ /* 0x000fe4000001ff00 */
[----:B------:R-:W-:Y:S01]  /*1880*/  CS2R R36, SRZ ;  /* 0x0000000000247805 */ /* 0x000fe2000001ff00 */
[----:B------:R4:W5:Y:S04]  /*1890*/  @P4 LDG.E.EL.128 R32, desc[UR4][R70.64+-0x6e0] ;  /* 0xfff9200446204981 */ /* 0x000968000c2e1d00 */
[----:B------:R-:W2:Y:S04]  /*18a0*/  @P4 LDG.E.EL.128 R12, desc[UR4][R112.64+-0x6e0] ;  /* 0xfff92004700c4981 */ /* 0x000ea8000c2e1d00 */
[----:B------:R0:W2:Y:S01]  /*18b0*/  @P4 LDG.E.EL.128 R36, desc[UR4][R68.64] ;  /* 0x0000000444244981 */ /* 0x0000a2000c2e1d00 */
[----:B------:R-:W-:Y:S01]  /*18c0*/  FADD R91, R91, -R92 ;  /* 0x8000005c5b5b7221 */ /* 0x000fe20000000000 */
[----:B------:R-:W-:-:S02]  /*18d0*/  FADD R90, R90, -R93 ;  /* 0x8000005d5a5a7221 */ /* 0x000fc40000000000 */
[----:B------:R-:W1:Y:S01]  /*18e0*/  LDC.64 R92, c[0x0][0x230] ;  /* 0x00008c00ff5c7b82 */ /* 0x000e620000000a00 */
[----:B------:R-:W-:Y:S01]  /*18f0*/  FADD R10, R10, -R11 ;  /* 0x8000000b0a0a7221 */ /* 0x000fe20000000000 */
[----:B------:R-:W-:Y:S01]  /*1900*/  FADD R48, R65, -R48 ;  /* 0x8000003041307221 */ /* 0x000fe20000000000 */
[----:B------:R-:W-:Y:S01]  /*1910*/  FADD R49, R66, -R49 ;  /* 0x8000003142317221 */ /* 0x000fe20000000000 */
[----:B---3--:R-:W-:Y:S02]  /*1920*/  SEL R11, R31, RZ, P4 ;  /* 0x000000ff1f0b7207 */ /* 0x008fe40002000000 */
[----:B------:R-:W-:Y:S02]  /*1930*/  SEL R65, R29, RZ, P4 ;  /* 0x000000ff1d417207 */ /* 0x000fe40002000000 */
[----:B----4-:R-:W-:Y:S02]  /*1940*/  SEL R70, R19, RZ, P4 ;  /* 0x000000ff13467207 */ /* 0x010fe40002000000 */
[----:B------:R-:W-:-:S02]  /*1950*/  SEL R66, R30, RZ, P4 ;  /* 0x000000ff1e427207 */ /* 0x000fc40002000000 */
[----:B------:R-:W-:Y:S01]  /*1960*/  SEL R31, R28, RZ, P4 ;  /* 0x000000ff1c1f7207 */ /* 0x000fe20002000000 */
[----:B------:R-:W-:Y:S01]  /*1970*/  FADD R11, R11, -R70 ;  /* 0x800000460b0b7221 */ /* 0x000fe20000000000 */
[----:B0-----:R-:W-:Y:S02]  /*1980*/  SEL R69, R18, RZ, P4 ;  /* 0x000000ff12457207 */ /* 0x001fe40002000000 */
[----:B------:R-:W-:Y:S02]  /*1990*/  SEL R68, R17, RZ, P4 ;  /* 0x000000ff11447207 */ /* 0x000fe40002000000 */
[----:B-----5:R-:W-:Y:S01]  /*19a0*/  SEL R29, R32, RZ, P4 ;  /* 0x000000ff201d7207 */ /* 0x020fe20002000000 */
[----:B------:R-:W-:Y:S01]  /*19b0*/  VIADD R32, R2, 0xfffffea0 ;  /* 0xfffffea002207836 */ /* 0x000fe20000000000 */
[----:B------:R-:W-:Y:S02]  /*19c0*/  SEL R70, R16, RZ, P4 ;  /* 0x000000ff10467207 */ /* 0x000fe40002000000 */
[----:B------:R-:W-:-:S02]  /*19d0*/  SEL R30, R33, RZ, P4 ;  /* 0x000000ff211e7207 */ /* 0x000fc40002000000 */
[----:B--2---:R-:W-:Y:S02]  /*19e0*/  SEL R16, R12, RZ, P4 ;  /* 0x000000ff0c107207 */ /* 0x004fe40002000000 */
        /* <DEDUP_REMOVED lines=9> */
[----:B------:R-:W-:Y:S01]  /*1a80*/  ISETP.LT.U32.AND P4, PT, R32, 0x58, P3 ;  /* 0x000000582000780c */ /* 0x000fe20001f81070 */
[----:B------:R-:W-:Y:S01]  /*1a90*/  IMAD.IADD R113, R3, 0x1, R32 ;  /* 0x0000000103717824 */ /* 0x000fe200078e0220 */
[----:B------:R-:W-:-:S02]  /*1aa0*/  CS2R R12, SRZ ;  /* 0x00000000000c7805 */ /* 0x000fc4000001ff00 */
[----:B------:R-:W-:Y:S01]  /*1ab0*/  CS2R R14, SRZ ;  /* 0x00000000000e7805 */ /* 0x000fe2000001ff00 */
[----:B-1----:R-:W-:-:S08]  /*1ac0*/  IMAD.WIDE R112, R113, 0x4, R92 ;  /* 0x0000000471707825 */ /* 0x002fd000078e025c */
[----:B------:R0:W2:Y:S01]  /*1ad0*/  @P4 LDG.E.EL.128 R12, desc[UR4][R112.64] ;  /* 0x00000004700c4981 */ /* 0x0000a2000c2e1d00 */
[----:B------:R-:W1:Y:S01]  /*1ae0*/  MUFU.RCP R35, R4 ;  /* 0x0000000400237308 */ /* 0x000e620000001000 */
[----:B------:R-:W-:Y:S01]  /*1af0*/  FADD R65, R65, -R68 ;  /* 0x8000004441417221 */ /* 0x000fe20000000000 */
[----:B------:R-:W-:Y:S01]  /*1b00*/  FADD R66, R66, -R69 ;  /* 0x8000004542427221 */ /* 0x000fe20000000000 */
[----:B0-----:R-:W-:Y:S02]  /*1b10*/  IMAD.IADD R113, R7, 0x1, R32 ;  /* 0x0000000107717824 */ /* 0x001fe400078e0220 */
[----:B-1----:R-:W-:Y:S02]  /*1b20*/  FMUL R68, R35, R6 ;  /* 0x0000000623447220 */ /* 0x002fe40000400000 */
[----:B------:R-:W-:Y:S01]  /*1b30*/  IMAD.WIDE R112, R113, 0x4, R92 ;  /* 0x0000000471707825 */ /* 0x000fe200078e025c */
[----:B--2---:R-:W-:Y:S02]  /*1b40*/  SEL R6, R12, RZ, P4 ;  /* 0x000000ff0c067207 */ /* 0x004fe40002000000 */
[----:B------:R-:W-:-:S02]  /*1b50*/  SEL R34, R13, RZ, P4 ;  /* 0x000000ff0d227207 */ /* 0x000fc40002000000 */
[----:B------:R-:W-:Y:S02]  /*1b60*/  SEL R35, R14, RZ, P4 ;  /* 0x000000ff0e237207 */ /* 0x000fe40002000000 */
[----:B------:R-:W-:Y:S02]  /*1b70*/  SEL R69, R15, RZ, P4 ;  /* 0x000000ff0f457207 */ /* 0x000fe40002000000 */
[----:B------:R-:W-:Y:S02]  /*1b80*/  ISETP.LT.U32.AND P4, PT, R32, 0x58, P2 ;  /* 0x000000582000780c */ /* 0x000fe40001781070 */
[----:B------:R-:W-:Y:S02]  /*1b90*/  CS2R R12, SRZ ;  /* 0x00000000000c7805 */ /* 0x000fe4000001ff00 */
[----:B------:R-:W-:-:S09]  /*1ba0*/  CS2R R14, SRZ ;  /* 0x00000000000e7805 */ /* 0x000fd2000001ff00 */
[----:B------:R0:W2:Y:S01]  /*1bb0*/  @P4 LDG.E.EL.128 R12, desc[UR4][R112.64] ;  /* 0x00000004700c4981 */ /* 0x0000a2000c2e1d00 */
[----:B------:R-:W-:Y:S01]  /*1bc0*/  FADD R79, R79, -R82 ;  /* 0x800000524f4f7221 */ /* 0x000fe20000000000 */
[----:B------:R-:W-:Y:S01]  /*1bd0*/  FADD R89, R89, -R94 ;  /* 0x8000005e59597221 */ /* 0x000fe20000000000 */
[----:B------:R-:W-:Y:S01]  /*1be0*/  FADD R31, R31, -R70 ;  /* 0x800000461f1f7221 */ /* 0x000fe20000000000 */
[----:B0-----:R-:W-:-:S04]  /*1bf0*/  IMAD.IADD R113, R77, 0x1, R32 ;  /* 0x000000014d717824 */ /* 0x001fc800078e0220 */
[----:B------:R-:W-:Y:S01]  /*1c00*/  IMAD.WIDE R112, R113, 0x4, R92 ;  /* 0x0000000471707825 */ /* 0x000fe200078e025c */
[----:B--2---:R-:W-:Y:S02]  /*1c10*/  SEL R4, R12, RZ, P4 ;  /* 0x000000ff0c047207 */ /* 0x004fe40002000000 */
[----:B------:R-:W-:Y:S02]  /*1c20*/  SEL R70, R13, RZ, P4 ;  /* 0x000000ff0d467207 */ /* 0x000fe40002000000 */
[----:B------:R-:W-:Y:S02]  /*1c30*/  SEL R82, R14, RZ, P4 ;  /* 0x000000ff0e527207 */ /* 0x000fe40002000000 */
[----:B------:R-:W-:Y:S02]  /*1c40*/  SEL R94, R15, RZ, P4 ;  /* 0x000000ff0f5e7207 */ /* 0x000fe40002000000 */
[----:B------:R-:W-:Y:S01]  /*1c50*/  ISETP.LT.U32.AND P4, PT, R32, 0x58, P1 ;  /* 0x000000582000780c */ /* 0x000fe20000f81070 */
[----:B------:R-:W-:Y:S01]  /*1c60*/  IMAD.IADD R13, R127, 0x1, R32 ;  /* 0x000000017f0d7824 */ /* 0x000fe200078e0220 */
[----:B------:R-:W-:-:S03]  /*1c70*/  CS2R R14, SRZ ;  /* 0x00000000000e7805 */ /* 0x000fc6000001ff00 */
[----:B------:R-:W-:Y:S01]  /*1c80*/  IMAD.WIDE R92, R13, 0x4, R92 ;  /* 0x000000040d5c7825 */ /* 0x000fe200078e025c */
[----:B------:R-:W-:-:S07]  /*1c90*/  CS2R R12, SRZ ;  /* 0x00000000000c7805 */ /* 0x000fce000001ff00 */
[----:B------:R-:W2:Y:S01]  /*1ca0*/  @P4 LDG.E.EL.128 R12, desc[UR4][R112.64] ;  /* 0x00000004700c4981 */ /* 0x000ea2000c2e1d00 */
[----:B------:R-:W-:Y:S01]  /*1cb0*/  @!P6 FMUL R119, R119, 16777216 ;  /* 0x4b8000007777e820 */ /* 0x000fe20000400000 */
[----:B------:R-:W-:Y:S01]  /*1cc0*/  @!P6 FMUL R21, R21, 16777216 ;  /* 0x4b8000001515e820 */ /* 0x000fe20000400000 */
[----:B------:R-:W-:Y:S01]  /*1cd0*/  ISETP.LT.U32.AND P6, PT, R32, 0x58, P0 ;  /* 0x000000582000780c */ /* 0x000fe200007c1070 */
[----:B------:R-:W-:Y:S01]  /*1ce0*/  FADD R80, R80, -R81 ;  /* 0x8000005150507221 */ /* 0x000fe20000000000 */
[----:B------:R-:W-:Y:S01]  /*1cf0*/  FADD R87, R87, -R96 ;  /* 0x8000006057577221 */ /* 0x000fe20000000000 */
[----:B------:R-:W0:Y:S01]  /*1d00*/  MUFU.RCP R81, R88 ;  /* 0x0000005800517308 */ /* 0x000e220000001000 */
[----:B------:R-:W-:-:S07]  /*1d10*/  FMUL R9, R68, R9 ;  /* 0x0000000944097220 */ /* 0x000fce0000400000 */
[----:B------:R-:W-:Y:S01]  /*1d20*/  MUFU.RCP R71, R125 ;  /* 0x0000007d00477308 */ /* 0x000fe20000001000 */
[----:B0-----:R-:W-:Y:S01]  /*1d30*/  FMUL R81, R81, R124 ;  /* 0x0000007c51517220 */ /* 0x001fe20000400000 */
[----:B--2---:R-:W-:Y:S02]  /*1d40*/  SEL R88, R12, RZ, P4 ;  /* 0x000000ff0c587207 */ /* 0x004fe40002000000 */
[----:B------:R-:W-:Y:S02]  /*1d50*/  SEL R96, R13, RZ, P4 ;  /* 0x000000ff0d607207 */ /* 0x000fe40002000000 */
[----:B------:R-:W-:Y:S02]  /*1d60*/  CS2R R12, SRZ ;  /* 0x00000000000c7805 */ /* 0x000fe4000001ff00 */
[----:B------:R-:W-:Y:S02]  /*1d70*/  SEL R120, R14, RZ, P4 ;  /* 0x000000ff0e787207 */ /* 0x000fe40002000000 */
[----:B------:R-:W-:-:S02]  /*1d80*/  SEL R121, R15, RZ, P4 ;  /* 0x000000ff0f797207 */ /* 0x000fc40002000000 */
[----:B------:R-:W-:-:S06]  /*1d90*/  CS2R R14, SRZ ;  /* 0x00000000000e7805 */ /* 0x000fcc000001ff00 */
[----:B------:R0:W2:Y:S01]  /*1da0*/  @P6 LDG.E.EL.128 R12, desc[UR4][R92.64] ;  /* 0x000000045c0c6981 */ /* 0x0000a2000c2e1d00 */
[----:B------:R-:W-:Y:S02]  /*1db0*/  ISETP.GE.U32.AND P4, PT, R32, 0x58, PT ;  /* 0x000000582000780c */ /* 0x000fe40003f86070 */
[----:B------:R-:W0:Y:S01]  /*1dc0*/  MUFU.RCP R32, R109 ;  /* 0x0000006d00207308 */ /* 0x000e220000001000 */
[----:B------:R-:W-:-:S07]  /*1dd0*/  FMUL R10, R81, R10 ;  /* 0x0000000a510a7220 */ /* 0x000fce0000400000 */
[----:B------:R-:W1:Y:S01]  /*1de0*/  MUFU.RCP R126, R126 ;  /* 0x0000007e007e7308 */ /* 0x000e620000001000 */
[----:B0-----:R-:W-:-:S07]  /*1df0*/  FMUL R92, R32, R101 ;  /* 0x00000065205c7220 */ /* 0x001fce0000400000 */
[----:B------:R-:W0:Y:S08]  /*1e00*/  MUFU.RCP R81, R110 ;  /* 0x0000006e00517308 */ /* 0x000e300000001000 */
[----:B------:R-:W3:Y:S08]  /*1e10*/  MUFU.RCP R113, R108 ;  /* 0x0000006c00717308 */ /* 0x000ef00000001000 */
[----:B------:R-:W4:Y:S08]  /*1e20*/  MUFU.RCP R68, R107 ;  /* 0x0000006b00447308 */ /* 0x000f300000001000 */
[----:B------:R-:W5:Y:S08]  /*1e30*/  MUFU.RCP R125, R106 ;  /* 0x0000006a007d7308 */ /* 0x000f700000001000 */
[----:B------:R-:W0:Y:S08]  /*1e40*/  MUFU.RCP R112, R105 ;  /* 0x0000006900707308 */ /* 0x000e300000001000 */
[----:B------:R-:W0:Y:S08]  /*1e50*/  MUFU.RCP R104, R104 ;  /* 0x0000006800687308 */ /* 0x000e300000001000 */
[----:B------:R-:W0:Y:S08]  /*1e60*/  MUFU.RCP R103, R103 ;  /* 0x0000006700677308 */ /* 0x000e300000001000 */
[----:B------:R-:W0:Y:S08]  /*1e70*/  MUFU.RCP R114, R114 ;  /* 0x0000007200727308 */ /* 0x000e300000001000 */
[----:B------:R-:W0:Y:S08]  /*1e80*/  MUFU.RCP R116, R116 ;  /* 0x0000007400747308 */ /* 0x000e300000001000 */
[----:B------:R-:W5:Y:S08]  /*1e90*/  MUFU.RCP R118, R118 ;  /* 0x0000007600767308 */ /* 0x000f700000001000 */
[----:B------:R-:W5:Y:S01]  /*1ea0*/  MUFU.RCP R32, R119 ;  /* 0x0000007700207308 */ /* 0x000f620000001000 */
[----:B-1----:R-:W-:Y:S01]  /*1eb0*/  FMUL R123, R126, R123 ;  /* 0x0000007b7e7b7220 */ /* 0x002fe20000400000 */
[----:B------:R-:W-:Y:S01]  /*1ec0*/  FMUL R71, R71, R122 ;  /* 0x0000007a47477220 */ /* 0x000fe20000400000 */
[----:B0-----:R-:W-:Y:S01]  /*1ed0*/  FMUL R81, R81, R102 ;  /* 0x0000006651517220 */ /* 0x001fe20000400000 */
[----:B---3--:R-:W-:Y:S01]  /*1ee0*/  FMUL R100, R113, R100 ;  /* 0x0000006471647220 */ /* 0x008fe20000400000 */
[----:B----4-:R-:W-:Y:S01]  /*1ef0*/  FMUL R99, R68, R99 ;  /* 0x0000006344637220 */ /* 0x010fe20000400000 */
[----:B-----5:R-:W-:Y:S01]  /*1f00*/  FMUL R98, R125, R98 ;  /* 0x000000627d627220 */ /* 0x020fe20000400000 */
[----:B------:R-:W-:Y:S01]  /*1f10*/  FMUL R112, R112, R95 ;  /* 0x0000005f70707220 */ /* 0x000fe20000400000 */
        /* <DEDUP_REMOVED lines=20> */
[----:B------:R-:W-:Y:S01]  /*2060*/  FFMA R59, R59, R20, R56 ;  /* 0x000000143b3b7223 */ /* 0x000fe20000000038 */
        /* <DEDUP_REMOVED lines=15> */
[----:B------:R-:W-:Y:S01]  /*2160*/  FADD R9, R60, R9 ;  /* 0x000000093c097221 */ /* 0x000fe20000000000 */
        /* <DEDUP_REMOVED lines=27> */
[----:B------:R-:W-:-:S02]  /*2320*/  CS2R R16, SRZ ;  /* 0x0000000000107805 */ /* 0x000fc4000001ff00 */
[----:B------:R-:W-:Y:S01]  /*2330*/  CS2R R18, SRZ ;  /* 0x0000000000127805 */ /* 0x000fe2000001ff00 */
[----:B------:R-:W-:Y:S01]  /*2340*/  IMAD.IADD R21, R2, 0x1, R77 ;  /* 0x0000000102157824 */ /* 0x000fe200078e024d */
[----:B------:R-:W-:Y:S02]  /*2350*/  SEL R40, R24, RZ, P5 ;  /* 0x000000ff18287207 */ /* 0x000fe40002800000 */
[----:B------:R-:W-:Y:S01]  /*2360*/  SEL R43, R25, RZ, P5 ;  /* 0x000000ff192b7207 */ /* 0x000fe20002800000 */
[----:B------:R-:W-:Y:S01]  /*2370*/  IMAD.WIDE R20, R21, 0x4, R130 ;  /* 0x0000000415147825 */ /* 0x000fe200078e0282 */
[----:B------:R-:W-:-:S03]  /*2380*/  CS2R R10, SRZ ;  /* 0x00000000000a7805 */ /* 0x000fc6000001ff00 */
[----:B------:R-:W-:Y:S01]  /*2390*/  IMAD.IADD R23, R2, 0x1, R127 ;  /* 0x0000000102177824 */ /* 0x000fe200078e027f */
[----:B--2---:R-:W-:Y:S02]  /*23a0*/  SEL R12, R12, RZ, P6 ;  /* 0x000000ff0c0c7207 */ /* 0x004fe40003000000 */
[----:B------:R-:W-:Y:S02]  /*23b0*/  SEL R13, R13, RZ, P6 ;  /* 0x000000ff0d0d7207 */ /* 0x000fe40003000000 */
[----:B------:R-:W-:Y:S02]  /*23c0*/  SEL R14, R14, RZ, P6 ;  /* 0x000000ff0e0e7207 */ /* 0x000fe40003000000 */
[----:B------:R-:W-:Y:S02]  /*23d0*/  SEL R15, R15, RZ, P6 ;  /* 0x000000ff0f0f7207 */ /* 0x000fe40003000000 */
[----:B------:R-:W-:Y:S01]  /*23e0*/  ISETP.GT.AND P6, PT, R2, 0x1b7, PT ;  /* 0x000001b70200780c */ /* 0x000fe20003fc4270 */
[----:B------:R-:W-:Y:S01]  /*23f0*/  FADD R39, R12, R12 ;  /* 0x0000000c0c277221 */ /* 0x000fe20000000000 */
[----:B------:R-:W-:Y:S01]  /*2400*/  FADD R42, R13, R13 ;  /* 0x0000000d0d2a7221 */ /* 0x000fe20000000000 */
[----:B------:R-:W-:Y:S01]  /*2410*/  FADD R41, R14, R14 ;  /* 0x0000000e0e297221 */ /* 0x000fe20000000000 */
[----:B------:R-:W-:Y:S01]  /*2420*/  FADD R38, R15, R15 ;  /* 0x0000000f0f267221 */ /* 0x000fe20000000000 */
[----:B------:R-:W-:-:S02]  /*2430*/  @P4 FSEL R6, R9, RZ, P6 ;  /* 0x000000ff09064208 */ /* 0x000fc40003000000 */
[----:B------:R-:W-:Y:S02]  /*2440*/  @P4 FSEL R34, R57, RZ, P6 ;  /* 0x000000ff39224208 */ /* 0x000fe40003000000 */
[----:B------:R-:W-:Y:S02]  /*2450*/  @P4 FSEL R35, R58, RZ, P6 ;  /* 0x000000ff3a234208 */ /* 0x000fe40003000000 */
[----:B------:R-:W-:Y:S02]  /*2460*/  @P4 FSEL R69, R59, RZ, P6 ;  /* 0x000000ff3b454208 */ /* 0x000fe40003000000 */
[----:B------:R-:W-:Y:S02]  /*2470*/  @P4 FSEL R4, R48, RZ, P6 ;  /* 0x000000ff30044208 */ /* 0x000fe40003000000 */
[----:B------:R-:W-:Y:S02]  /*2480*/  @P4 FSEL R70, R49, RZ, P6 ;  /* 0x000000ff31464208 */ /* 0x000fe40003000000 */
        /* <DEDUP_REMOVED lines=9> */
[----:B------:R-:W-:Y:S01]  /*2520*/  @P4 FSEL R38, R28, RZ, P6 ;  /* 0x000000ff1c264208 */ /* 0x000fe20003000000 */
[C---:B------:R-:W-:Y:S01]  /*2530*/  IMAD.IADD R9, R2.reuse, 0x1, R7 ;  /* 0x0000000102097824 */ /* 0x040fe200078e0207 */
[----:B------:R-:W-:Y:S02]  /*2540*/  ISETP.LT.AND P6, PT, R2, 0x58, P2 ;  /* 0x000000580200780c */ /* 0x000fe400017c1270 */
[----:B------:R-:W-:Y:S02]  /*2550*/  CS2R R12, SRZ ;  /* 0x00000000000c7805 */ /* 0x000fe4000001ff00 */
[----:B------:R-:W-:Y:S01]  /*2560*/  SEL R44, R26, RZ, P5 ;  /* 0x000000ff1a2c7207 */ /* 0x000fe20002800000 */
[----:B------:R-:W-:Y:S01]  /*2570*/  IMAD.WIDE R8, R9, 0x4, R130 ;  /* 0x0000000409087825 */ /* 0x000fe200078e0282 */
[----:B------:R-:W-:-:S02]  /*2580*/  ISETP.LT.AND P4, PT, R2, 0x58, P1 ;  /* 0x000000580200780c */ /* 0x000fc40000f81270 */
[----:B------:R-:W-:Y:S02]  /*2590*/  CS2R R14, SRZ ;  /* 0x00000000000e7805 */ /* 0x000fe4000001ff00 */
[----:B------:R-:W-:Y:S01]  /*25a0*/  SEL R45, R27, RZ, P5 ;  /* 0x000000ff1b2d7207 */ /* 0x000fe20002800000 */
[----:B------:R-:W0:Y:S02]  /*25b0*/  LDC.64 R32, c[0x0][0x228] ;  /* 0x00008a00ff207b82 */ /* 0x000e240000000a00 */
[----:B------:R1:W2:Y:S01]  /*25c0*/  @P6 LDG.E.EL.128 R16, desc[UR4][R8.64] ;  /* 0x0000000408106981 */ /* 0x0002a2000c2e1d00 */
[----:B------:R-:W-:-:S05]  /*25d0*/  ISETP.LT.AND P5, PT, R2, 0x58, P0 ;  /* 0x000000580200780c */ /* 0x000fca00007a1270 */
[----:B------:R3:W4:Y:S01]  /*25e0*/  @P4 LDG.E.EL.128 R12, desc[UR4][R20.64] ;  /* 0x00000004140c4981 */ /* 0x000722000c2e1d00 */
[----:B-1----:R-:W-:Y:S01]  /*25f0*/  CS2R R8, SRZ ;  /* 0x0000000000087805 */ /* 0x002fe2000001ff00 */
[----:B---3--:R-:W-:-:S06]  /*2600*/  IMAD.WIDE R20, R23, 0x4, R130 ;  /* 0x0000000417147825 */ /* 0x008fcc00078e0282 */
[----:B------:R1:W3:Y:S01]  /*2610*/  @P5 LDG.E.EL.128 R8, desc[UR4][R20.64] ;  /* 0x0000000414085981 */ /* 0x0002e2000c2e1d00 */
[----:B------:R-:W-:Y:S01]  /*2620*/  VIADD R58, R2, 0xfffffef8 ;  /* 0xfffffef8023a7836 */ /* 0x000fe20000000000 */
[----:B------:R-:W-:Y:S02]  /*2630*/  CS2R R24, SRZ ;  /* 0x0000000000187805 */ /* 0x000fe4000001ff00 */
[----:B------:R-:W-:Y:S02]  /*2640*/  CS2R R26, SRZ ;  /* 0x00000000001a7805 */ /* 0x000fe4000001ff00 */
[----:B------:R-:W-:Y:S02]  /*2650*/  CS2R R28, SRZ ;  /* 0x00000000001c7805 */ /* 0x000fe4000001ff00 */
[----:B------:R-:W-:Y:S01]  /*2660*/  CS2R R30, SRZ ;  /* 0x00000000001e7805 */ /* 0x000fe2000001ff00 */
[----:B------:R-:W-:Y:S01]  /*2670*/  IMAD.IADD R73, R7, 0x1, R58 ;  /* 0x0000000107497824 */ /* 0x000fe200078e023a */
[----:B------:R-:W-:-:S02]  /*2680*/  CS2R R22, SRZ ;  /* 0x0000000000167805 */ /* 0x000fc4000001ff00 */
[----:B-1----:R-:W-:Y:S01]  /*2690*/  CS2R R20, SRZ ;  /* 0x0000000000147805 */ /* 0x002fe2000001ff00 */
[----:B0-----:R-:W-:-:S04]  /*26a0*/  IMAD.WIDE R36, R73, 0x4, R32 ;  /* 0x0000000449247825 */ /* 0x001fc800078e0220 */
[----:B------:R-:W-:Y:S02]  /*26b0*/  IMAD.IADD R61, R77, 0x1, R58 ;  /* 0x000000014d3d7824 */ /* 0x000fe400078e023a */
[----:B------:R-:W-:-:S04]  /*26c0*/  IMAD.WIDE R72, R73, 0x4, R130 ;  /* 0x0000000449487825 */ /* 0x000fc800078e0282 */
[----:B------:R-:W-:-:S04]  /*26d0*/  IMAD.WIDE R62, R61, 0x4, R130 ;  /* 0x000000043d3e7825 */ /* 0x000fc800078e0282 */
[----:B------:R-:W-:Y:S01]  /*26e0*/  IMAD.WIDE R60, R61, 0x4, R32 ;  /* 0x000000043d3c7825 */ /* 0x000fe200078e0220 */
[----:B--2---:R-:W-:Y:S02]  /*26f0*/  SEL R47, R16, RZ, P6 ;  /* 0x000000ff102f7207 */ /* 0x004fe40003000000 */
[----:B------:R-:W-:Y:S02]  /*2700*/  SEL R46, R17, RZ, P6 ;  /* 0x000000ff112e7207 */ /* 0x000fe40003000000 */
[----:B------:R-:W-:Y:S02]  /*2710*/  SEL R49, R18, RZ, P6 ;  /* 0x000000ff12317207 */ /* 0x000fe40003000000 */
[----:B------:R-:W-:Y:S02]  /*2720*/  SEL R48, R19, RZ, P6 ;  /* 0x000000ff13307207 */ /* 0x000fe40003000000 */
[----:B------:R-:W-:Y:S01]  /*2730*/  ISETP.LT.U32.AND P6, PT, R58, 0x58, P0 ;  /* 0x000000583a00780c */ /* 0x000fe200007c1070 */
[----:B------:R-:W-:-:S04]  /*2740*/  IMAD.IADD R19, R127, 0x1, R58 ;  /* 0x000000017f137824 */ /* 0x000fc800078e023a */
[----:B------:R-:W-:-:S04]  /*2750*/  IMAD.WIDE R16, R19, 0x4, R32 ;  /* 0x0000000413107825 */ /* 0x000fc800078e0220 */
[----:B------:R-:W-:-:S04]  /*2760*/  IMAD.WIDE R18, R19, 0x4, R130 ;  /* 0x0000000413127825 */ /* 0x000fc800078e0282 */
[----:B------:R0:W2:Y:S04]  /*2770*/  @P6 LDG.E.EL.128 R24, desc[UR4][R16.64] ;  /* 0x0000000410186981 */ /* 0x0000a8000c2e1d00 */
[----:B------:R1:W5:Y:S01]  /*2780*/  @P6 LDG.E.EL.128 R28, desc[UR4][R18.64] ;  /* 0x00000004121c6981 */ /* 0x000362000c2e1d00 */
[----:B---3--:R-:W-:Y:S02]  /*2790*/  SEL R54, R8, RZ, P5 ;  /* 0x000000ff08367207 */ /* 0x008fe40002800000 */
[----:B------:R-:W-:Y:S02]  /*27a0*/  SEL R55, R9, RZ, P5 ;  /* 0x000000ff09377207 */ /* 0x000fe40002800000 */
[----:B------:R-:W-:Y:S02]  /*27b0*/  SEL R56, R10, RZ, P5 ;  /* 0x000000ff0a387207 */ /* 0x000fe40002800000 */
[----:B------:R-:W-:-:S02]  /*27c0*/  SEL R57, R11, RZ, P5 ;  /* 0x000000ff0b397207 */ /* 0x000fc40002800000 */
[----:B------:R-:W-:Y:S02]  /*27d0*/  ISETP.LT.U32.AND P5, PT, R58, 0x58, P2 ;  /* 0x000000583a00780c */ /* 0x000fe400017a1070 */
[----:B----4-:R-:W-:Y:S02]  /*27e0*/  SEL R50, R12, RZ, P4 ;  /* 0x000000ff0c327207 */ /* 0x010fe40002000000 */
[----:B------:R-:W-:Y:S02]  /*27f0*/  SEL R52, R13, RZ, P4 ;  /* 0x000000ff0d347207 */ /* 0x000fe40002000000 */
[----:B------:R-:W-:Y:S02]  /*2800*/  SEL R51, R14, RZ, P4 ;  /* 0x000000ff0e337207 */ /* 0x000fe40002000000 */
[----:B------:R-:W-:Y:S02]  /*2810*/  SEL R53, R15, RZ, P4 ;  /* 0x000000ff0f357207 */ /* 0x000fe40002000000 */
[----:B------:R-:W-:-:S02]  /*2820*/  ISETP.LT.U32.AND P4, PT, R58, 0x58, P1 ;  /* 0x000000583a00780c */ /* 0x000fc40000f81070 */
[----:B------:R-:W-:Y:S02]  /*2830*/  CS2R R8, SRZ ;  /* 0x0000000000087805 */ /* 0x000fe4000001ff00 */
[----:B------:R-:W-:Y:S01]  /*2840*/  CS2R R10, SRZ ;  /* 0x00000000000a7805 */ /* 0x000fe2000001ff00 */
[----:B------:R3:W4:Y:S01]  /*2850*/  @P5 LDG.E.EL.128 R20, desc[UR4][R36.64] ;  /* 0x0000000424145981 */ /* 0x000722000c2e1d00 */
[----:B0-----:R-:W-:Y:S02]  /*2860*/  CS2R R16, SRZ ;  /* 0x0000000000107805 */ /* 0x001fe4000001ff00 */
[----:B-1----:R-:W-:Y:S02]  /*2870*/  CS2R R18, SRZ ;  /* 0x0000000000127805 */ /* 0x002fe4000001ff00 */
[----:B------:R-:W4:Y:S01]  /*2880*/  @P5 LDG.E.EL.128 R8, desc[UR4][R72.64] ;  /* 0x0000000448085981 */ /* 0x000f22000c2e1d00 */
[----:B------:R-:W-:Y:S02]  /*2890*/  CS2R R12, SRZ ;  /* 0x00000000000c7805 */ /* 0x000fe4000001ff00 */
[----:B------:R-:W-:Y:S01]  /*28a0*/  CS2R R14, SRZ ;  /* 0x00000000000e7805 */ /* 0x000fe2000001ff00 */
[----:B------:R-:W4:Y:S05]  /*28b0*/  @P4 LDG.E.EL.128 R16, desc[UR4][R62.64] ;  /* 0x000000043e104981 */ /* 0x000f2a000c2e1d00 */
[----:B------:R0:W4:Y:S01]  /*28c0*/  @P4 LDG.E.EL.128 R12, desc[UR4][R60.64] ;  /* 0x000000043c0c4981 */ /* 0x000122000c2e1d00 */
[----:B---3--:R-:W-:-:S04]  /*28d0*/  IMAD.IADD R37, R3, 0x1, R58 ;  /* 0x0000000103257824 */ /* 0x008fc800078e023a */
[----:B------:R-:W-:-:S04]  /*28e0*/  IMAD.WIDE R130, R37, 0x4, R130 ;  /* 0x0000000425827825 */ /* 0x000fc800078e0282 */
[----:B------:R-:W-:Y:S02]  /*28f0*/  IMAD.WIDE R36, R37, 0x4, R32 ;  /* 0x0000000425247825 */ /* 0x000fe400078e0220 */
[----:B------:R-:W1:Y:S02]  /*2900*/  LDC.64 R32, c[0x0][0x218] ;  /* 0x00008600ff207b82 */ /* 0x000e640000000a00 */
[----:B0-----:R-:W-:Y:S01]  /*2910*/  VIADD R60, R2, 0xffffffa8 ;  /* 0xffffffa8023c7836 */ /* 0x001fe20000000000 */
[----:B--2---:R-:W-:Y:S02]  /*2920*/  SEL R59, R24, RZ, P6 ;  /* 0x000000ff183b7207 */ /* 0x004fe40003000000 */
[----:B------:R-:W-:Y:S02]  /*2930*/  SEL R61, R25, RZ, P6 ;  /* 0x000000ff193d7207 */ /* 0x000fe40003000000 */
[----:B------:R-:W-:Y:S02]  /*2940*/  SEL R62, R26, RZ, P6 ;  /* 0x000000ff1a3e7207 */ /* 0x000fe40003000000 */
[----:B------:R-:W-:-:S02]  /*2950*/  SEL R63, R27, RZ, P6 ;  /* 0x000000ff1b3f7207 */ /* 0x000fc40003000000 */
[----:B-----5:R-:W-:Y:S02]  /*2960*/  SEL R64, R28, RZ, P6 ;  /* 0x000000ff1c407207 */ /* 0x020fe40003000000 */
[----:B------:R-:W-:Y:S02]  /*2970*/  SEL R66, R29, RZ, P6 ;  /* 0x000000ff1d427207 */ /* 0x000fe40003000000 */
[----:B------:R-:W-:Y:S02]  /*2980*/  SEL R65, R30, RZ, P6 ;  /* 0x000000ff1e417207 */ /* 0x000fe40003000000 */
[----:B------:R-:W-:Y:S02]  /*2990*/  SEL R86, R31, RZ, P6 ;  /* 0x000000ff1f567207 */ /* 0x000fe40003000000 */
[----:B------:R-:W-:Y:S02]  /*29a0*/  ISETP.LT.U32.AND P6, PT, R58, 0x58, P3 ;  /* 0x000000583a00780c */ /* 0x000fe40001fc1070 */
[----:B------:R-:W-:-:S02]  /*29b0*/  CS2R R24, SRZ ;  /* 0x0000000000187805 */ /* 0x000fc4000001ff00 */
[----:B------:R-:W-:Y:S02]  /*29c0*/  CS2R R26, SRZ ;  /* 0x00000000001a7805 */ /* 0x000fe4000001ff00 */
[----:B------:R-:W-:Y:S02]  /*29d0*/  CS2R R28, SRZ ;  /* 0x00000000001c7805 */ /* 0x000fe4000001ff00 */
[----:B------:R-:W-:-:S05]  /*29e0*/  CS2R R30, SRZ ;  /* 0x00000000001e7805 */ /* 0x000fca000001ff00 */
[----:B------:R0:W2:Y:S01]  /*29f0*/  @P6 LDG.E.EL.128 R24, desc[UR4][R36.64] ;  /* 0x0000000424186981 */ /* 0x0000a2000c2e1d00 */
[----:B----4-:R-:W-:-:S03]  /*2a00*/  SEL R67, R20, RZ, P5 ;  /* 0x000000ff14437207 */ /* 0x010fc60002800000 */
[----:B------:R-:W3:Y:S01]  /*2a10*/  @P6 LDG.E.EL.128 R28, desc[UR4][R130.64] ;  /* 0x00000004821c6981 */ /* 0x000ee2000c2e1d00 */
[----:B0-----:R-:W0:Y:S01]  /*2a20*/  LDC.64 R36, c[0x0][0x220] ;  /* 0x00008800ff247b82 */ /* 0x001e220000000a00 */
[----:B------:R-:W-:Y:S01]  /*2a30*/  VIADD R20, R2, 0xffffff50 ;  /* 0xffffff5002147836 */ /* 0x000fe20000000000 */
[----:B------:R-:W-:Y:S02]  /*2a40*/  SEL R21, R21, RZ, P5 ;  /* 0x000000ff15157207 */ /* 0x000fe40002800000 */
[----:B------:R-:W-:Y:S02]  /*2a50*/  SEL R22, R22, RZ, P5 ;  /* 0x000000ff16167207 */ /* 0x000fe40002800000 */
[----:B------:R-:W-:Y:S02]  /*2a60*/  SEL R23, R23, RZ, P5 ;  /* 0x000000ff17177207 */ /* 0x000fe40002800000 */
[----:B------:R-:W-:Y:S02]  /*2a70*/  SEL R74, R8, RZ, P5 ;  /* 0x000000ff084a7207 */ /* 0x000fe40002800000 */
[----:B------:R-:W-:-:S02]  /*2a80*/  SEL R76, R9, RZ, P5 ;  /* 0x000000ff094c7207 */ /* 0x000fc40002800000 */
[----:B------:R-:W-:Y:S02]  /*2a90*/  SEL R75, R10, RZ, P5 ;  /* 0x000000ff0a4b7207 */ /* 0x000fe40002800000 */
[----:B------:R-:W-:Y:S02]  /*2aa0*/  SEL R78, R11, RZ, P5 ;  /* 0x000000ff0b4e7207 */ /* 0x000fe40002800000 */
[----:B------:R-:W-:Y:S02]  /*2ab0*/  ISETP.LT.U32.AND P5, PT, R20, 0x58, P0 ;  /* 0x000000581400780c */ /* 0x000fe400007a1070 */
[----:B------:R-:W-:Y:S01]  /*2ac0*/  SEL R84, R19, RZ, P4 ;  /* 0x000000ff13547207 */ /* 0x000fe20002000000 */
[----:B------:R-:W-:Y:S01]  /*2ad0*/  IMAD.IADD R19, R127, 0x1, R20 ;  /* 0x000000017f137824 */ /* 0x000fe200078e0214 */
[----:B------:R-:W-:Y:S02]  /*2ae0*/  SEL R81, R18, RZ, P4 ;  /* 0x000000ff12517207 */ /* 0x000fe40002000000 */
[----:B------:R-:W-:-:S02]  /*2af0*/  CS2R R8, SRZ ;  /* 0x0000000000087805 */ /* 0x000fc4000001ff00 */
[----:B------:R-:W-:Y:S02]  /*2b00*/  CS2R R10, SRZ ;  /* 0x00000000000a7805 */ /* 0x000fe4000001ff00 */
[----:B------:R-:W-:Y:S01]  /*2b10*/  SEL R68, R12, RZ, P4 ;  /* 0x000000ff0c447207 */ /* 0x000fe20002000000 */
[----:B0-----:R-:W-:Y:S01]  /*2b20*/  IMAD.WIDE R18, R19, 0x4, R36 ;  /* 0x0000000413127825 */ /* 0x001fe200078e0224 */
[----:B------:R-:W-:Y:S02]  /*2b30*/  SEL R71, R13, RZ, P4 ;  /* 0x000000ff0d477207 */ /* 0x000fe40002000000 */
[----:B------:R-:W-:Y:S02]  /*2b40*/  SEL R72, R14, RZ, P4 ;  /* 0x000000ff0e487207 */ /* 0x000fe40002000000 */
[----:B------:R-:W-:Y:S01]  /*2b50*/  SEL R73, R15, RZ, P4 ;  /* 0x000000ff0f497207 */ /* 0x000fe20002000000 */
[----:B------:R0:W4:Y:S01]  /*2b60*/  @P5 LDG.E.EL.128 R8, desc[UR4][R18.64] ;  /* 0x0000000412085981 */ /* 0x000122000c2e1d00 */
[----:B------:R-:W-:-:S02]  /*2b70*/  SEL R79, R16, RZ, P4 ;  /* 0x000000ff104f7207 */ /* 0x000fc40002000000 */
[----:B------:R-:W-:Y:S02]  /*2b80*/  SEL R80, R17, RZ, P4 ;  /* 0x000000ff11507207 */ /* 0x000fe40002000000 */
[----:B------:R-:W-:Y:S01]  /*2b90*/  ISETP.LT.U32.AND P4, PT, R60, 0x58, P0 ;  /* 0x000000583c00780c */ /* 0x000fe20000781070 */
[----:B------:R-:W-:Y:S01]  /*2ba0*/  IMAD.IADD R17, R127, 0x1, R60 ;  /* 0x000000017f117824 */ /* 0x000fe200078e023c */
[----:B------:R-:W-:Y:S02]  /*2bb0*/  CS2R R12, SRZ ;  /* 0x00000000000c7805 */ /* 0x000fe4000001ff00 */
[----:B------:R-:W-:Y:S01]  /*2bc0*/  CS2R R14, SRZ ;  /* 0x00000000000e7805 */ /* 0x000fe2000001ff00 */
[----:B-1----:R-:W-:-:S08]  /*2bd0*/  IMAD.WIDE R16, R17, 0x4, R32 ;  /* 0x0000000411107825 */ /* 0x002fd000078e0220 */
[----:B------:R3:W5:Y:S01]  /*2be0*/  @P4 LDG.E.EL.128 R12, desc[UR4][R16.64] ;  /* 0x00000004100c4981 */ /* 0x000762000c2e1d00 */
[----:B0-----:R-:W-:-:S04]  /*2bf0*/  IMAD.IADD R19, R77, 0x1, R60 ;  /* 0x000000014d137824 */ /* 0x001fc800078e023c */
[----:B------:R-:W-:Y:S01]  /*2c00*/  IMAD.WIDE R18, R19, 0x4, R32 ;  /* 0x0000000413127825 */ /* 0x000fe200078e0220 */
[----:B--2---:R-:W-:Y:S02]  /*2c10*/  SEL R24, R24, RZ, P6 ;  /* 0x000000ff18187207 */ /* 0x004fe40003000000 */
[----:B------:R-:W-:Y:S02]  /*2c20*/  SEL R25, R25, RZ, P6 ;  /* 0x000000ff19197207 */ /* 0x000fe40003000000 */
[----:B---3--:R-:W-:Y:S02]  /*2c30*/  SEL R17, R28, RZ, P6 ;  /* 0x000000ff1c117207 */ /* 0x008fe40003000000 */
[----:B------:R-:W-:Y:S02]  /*2c40*/  SEL R16, R29, RZ, P6 ;  /* 0x000000ff1d107207 */ /* 0x000fe40003000000 */
[----:B------:R-:W-:Y:S02]  /*2c50*/  SEL R26, R26, RZ, P6 ;  /* 0x000000ff1a1a7207 */ /* 0x000fe40003000000 */
[----:B------:R-:W-:-:S02]  /*2c60*/  SEL R27, R27, RZ, P6 ;  /* 0x000000ff1b1b7207 */ /* 0x000fc40003000000 */
[----:B------:R-:W-:Y:S02]  /*2c70*/  SEL R29, R30, RZ, P6 ;  /* 0x000000ff1e1d7207 */ /* 0x000fe40003000000 */
[----:B------:R-:W-:Y:S02]  /*2c80*/  SEL R28, R31, RZ, P6 ;  /* 0x000000ff1f1c7207 */ /* 0x000fe40003000000 */
[----:B------:R-:W-:-:S13]  /*2c90*/  ISETP.GE.U32.AND P6, PT, R58, 0x58, PT ;  /* 0x000000583a00780c */ /* 0x000fda0003fc6070 */
[----:B------:R-:W-:Y:S01]  /*2ca0*/  @!P6 FADD R42, R61, R66 ;  /* 0x000000423d2ae221 */ /* 0x000fe20000000000 */
        /* <DEDUP_REMOVED lines=8> */
[----:B----4-:R-:W-:Y:S02]  /*2d30*/  SEL R66, R8, RZ, P5 ;  /* 0x000000ff08427207 */ /* 0x010fe40002800000 */
[----:B------:R-:W-:-:S02]  /*2d40*/  SEL R75, R9, RZ, P5 ;  /* 0x000000ff094b7207 */ /* 0x000fc40002800000 */
[----:B------:R-:W-:Y:S02]  /*2d50*/  SEL R68, R10, RZ, P5 ;  /* 0x000000ff0a447207 */ /* 0x000fe40002800000 */
[----:B------:R-:W-:Y:S02]  /*2d60*/  SEL R79, R11, RZ, P5 ;  /* 0x000000ff0b4f7207 */ /* 0x000fe40002800000 */
[----:B------:R-:W-:Y:S01]  /*2d70*/  ISETP.LT.U32.AND P5, PT, R20, 0x58, P1 ;  /* 0x000000581400780c */ /* 0x000fe20000fa1070 */
[----:B------:R-:W-:Y:S01]  /*2d80*/  @!P6 FADD R94, R23, R78 ;  /* 0x0000004e175ee221 */ /* 0x000fe20000000000 */
[----:B------:R-:W-:Y:S01]  /*2d90*/  @!P6 FADD R70, R21, R76 ;  /* 0x0000004c1546e221 */ /* 0x000fe20000000000 */
[----:B------:R-:W-:Y:S01]  /*2da0*/  @!P6 FADD R4, R67, R74 ;  /* 0x0000004a4304e221 */ /* 0x000fe20000000000 */
[----:B------:R-:W-:Y:S01]  /*2db0*/  @!P6 FADD R69, R27, R28 ;  /* 0x0000001c1b45e221 */ /* 0x000fe20000000000 */
[----:B------:R-:W-:Y:S01]  /*2dc0*/  @!P6 FADD R35, R26, R29 ;  /* 0x0000001d1a23e221 */ /* 0x000fe20000000000 */
[----:B------:R-:W-:Y:S01]  /*2dd0*/  @!P6 FADD R34, R25, R16 ;  /* 0x000000101922e221 */ /* 0x000fe20000000000 */
[----:B------:R-:W-:Y:S01]  /*2de0*/  @!P6 FADD R6, R24, R17 ;  /* 0x000000111806e221 */ /* 0x000fe20000000000 */
[----:B------:R-:W-:Y:S01]  /*2df0*/  ISETP.LT.U32.AND P6, PT, R60, 0x58, P1 ;  /* 0x000000583c00780c */ /* 0x000fe20000fc1070 */
[----:B------:R-:W-:Y:S01]  /*2e00*/  IMAD.IADD R29, R77, 0x1, R20 ;  /* 0x000000014d1d7824 */ /* 0x000fe200078e0214 */
[----:B------:R-:W-:-:S02]  /*2e10*/  CS2R R8, SRZ ;  /* 0x0000000000087805 */ /* 0x000fc4000001ff00 */
[----:B------:R-:W-:Y:S02]  /*2e20*/  CS2R R10, SRZ ;  /* 0x00000000000a7805 */ /* 0x000fe4000001ff00 */
[----:B-----5:R-:W-:Y:S01]  /*2e30*/  SEL R21, R12, RZ, P4 ;  /* 0x000000ff0c157207 */ /* 0x020fe20002000000 */
[----:B------:R-:W-:Y:S01]  /*2e40*/  IMAD.WIDE R28, R29, 0x4, R36 ;  /* 0x000000041d1c7825 */ /* 0x000fe200078e0224 */
[----:B------:R-:W-:Y:S02]  /*2e50*/  SEL R26, R13, RZ, P4 ;  /* 0x000000ff0d1a7207 */ /* 0x000fe40002000000 */
[----:B------:R-:W-:Y:S02]  /*2e60*/  CS2R R12, SRZ ;  /* 0x00000000000c7805 */ /* 0x000fe4000001ff00 */
[----:B------:R-:W-:Y:S02]  /*2e70*/  SEL R23, R14, RZ, P4 ;  /* 0x000000ff0e177207 */ /* 0x000fe40002000000 */
[----:B------:R-:W-:-:S02]  /*2e80*/  SEL R22, R15, RZ, P4 ;  /* 0x000000ff0f167207 */ /* 0x000fc40002000000 */
[----:B------:R-:W-:Y:S02]  /*2e90*/  CS2R R14, SRZ ;  /* 0x00000000000e7805 */ /* 0x000fe4000001ff00 */
[----:B------:R-:W-:Y:S01]  /*2ea0*/  ISETP.LT.U32.AND P4, PT, R60, 0x58, P2 ;  /* 0x000000583c00780c */ /* 0x000fe20001781070 */
[----:B------:R-:W2:Y:S01]  /*2eb0*/  @P5 LDG.E.EL.128 R8, desc[UR4][R28.64] ;  /* 0x000000041c085981 */ /* 0x000ea2000c2e1d00 */
[----:B------:R-:W-:Y:S01]  /*2ec0*/  IMAD.IADD R25, R7, 0x1, R60 ;  /* 0x0000000107197824 */ /* 0x000fe200078e023c */
[----:B------:R-:W-:Y:S02]  /*2ed0*/  CS2R R16, SRZ ;  /* 0x0000000000107805 */ /* 0x000fe4000001ff00 */
[----:B------:R0:W3:Y:S01]  /*2ee0*/  @P6 LDG.E.EL.128 R12, desc[UR4][R18.64] ;  /* 0x00000004120c6981 */ /* 0x0000e2000c2e1d00 */
[----:B------:R-:W-:Y:S01]  /*2ef0*/  IMAD.WIDE R24, R25, 0x4, R32 ;  /* 0x0000000419187825 */ /* 0x000fe200078e0220 */
[----:B0-----:R-:W-:-:S06]  /*2f00*/  CS2R R18, SRZ ;  /* 0x0000000000127805 */ /* 0x001fcc000001ff00 */
[----:B------:R0:W4:Y:S01]  /*2f10*/  @P4 LDG.E.EL.128 R16, desc[UR4][R24.64] ;  /* 0x0000000418104981 */ /* 0x000122000c2e1d00 */
[----:B------:R-:W-:-:S04]  /*2f20*/  IMAD.IADD R27, R3, 0x1, R60 ;  /* 0x00000001031b7824 */ /* 0x000fc800078e023c */
[----:B------:R-:W-:-:S04]  /*2f30*/  IMAD.WIDE R32, R27, 0x4, R32 ;  /* 0x000000041b207825 */ /* 0x000fc800078e0220 */
[----:B0-----:R-:W-:-:S04]  /*2f40*/  IMAD.IADD R25, R7, 0x1, R20 ;  /* 0x0000000107197824 */ /* 0x001fc800078e0214 */
[----:B------:R-:W-:-:S04]  /*2f50*/  IMAD.WIDE R24, R25, 0x4, R36 ;  /* 0x0000000419187825 */ /* 0x000fc800078e0224 */
[----:B------:R-:W-:-:S04]  /*2f60*/  IMAD.IADD R3, R3, 0x1, R20 ;  /* 0x0000000103037824 */ /* 0x000fc800078e0214 */
[----:B------:R-:W-:Y:S01]  /*2f70*/  IMAD.WIDE R36, R3, 0x4, R36 ;  /* 0x0000000403247825 */ /* 0x000fe200078e0224 */
[----:B--2---:R-:W-:Y:S02]  /*2f80*/  SEL R67, R8, RZ, P5 ;  /* 0x000000ff08437207 */ /* 0x004fe40002800000 */
[----:B------:R-:W-:Y:S02]  /*2f90*/  SEL R71, R9, RZ, P5 ;  /* 0x000000ff09477207 */ /* 0x000fe40002800000 */
[----:B------:R-:W-:Y:S02]  /*2fa0*/  SEL R73, R10, RZ, P5 ;  /* 0x000000ff0a497207 */ /* 0x000fe40002800000 */
[----:B------:R-:W-:Y:S02]  /*2fb0*/  SEL R64, R11, RZ, P5 ;  /* 0x000000ff0b407207 */ /* 0x000fe40002800000 */
[----:B------:R-:W-:Y:S02]  /*2fc0*/  ISETP.LT.U32.AND P5, PT, R20, 0x58, P2 ;  /* 0x000000581400780c */ /* 0x000fe400017a1070 */
[----:B------:R-:W-:-:S02]  /*2fd0*/  CS2R R8, SRZ ;  /* 0x0000000000087805 */ /* 0x000fc4000001ff00 */
[----:B------:R-:W-:Y:S02]  /*2fe0*/  CS2R R10, SRZ ;  /* 0x00000000000a7805 */ /* 0x000fe4000001ff00 */
[----:B---3--:R-:W-:Y:S02]  /*2ff0*/  SEL R31, R12, RZ, P6 ;  /* 0x000000ff0c1f7207 */ /* 0x008fe40003000000 */
[----:B------:R-:W-:Y:S02]  /*3000*/  SEL R59, R13, RZ, P6 ;  /* 0x000000ff0d3b7207 */ /* 0x000fe40003000000 */
[----:B------:R-:W-:Y:S02]  /*3010*/  SEL R58, R14, RZ, P6 ;  /* 0x000000ff0e3a7207 */ /* 0x000fe40003000000 */
[----:B------:R-:W-:Y:S02]  /*3020*/  SEL R62, R15, RZ, P6 ;  /* 0x000000ff0f3e7207 */ /* 0x000fe40003000000 */
[----:B------:R-:W-:-:S02]  /*3030*/  ISETP.LT.U32.AND P6, PT, R60, 0x58, P3 ;  /* 0x000000583c00780c */ /* 0x000fc40001fc1070 */
[----:B----4-:R-:W-:Y:S01]  /*3040*/  SEL R28, R16, RZ, P4 ;  /* 0x000000ff101c7207 */ /* 0x010fe20002000000 */
[----:B------:R-:W2:Y:S01]  /*3050*/  @P5 LDG.E.EL.128 R8, desc[UR4][R24.64] ;  /* 0x0000000418085981 */ /* 0x000ea2000c2e1d00 */
[----:B------:R-:W-:Y:S02]  /*3060*/  SEL R27, R17, RZ, P4 ;  /* 0x000000ff111b7207 */ /* 0x000fe40002000000 */
[----:B------:R-:W-:Y:S02]  /*3070*/  SEL R30, R18, RZ, P4 ;  /* 0x000000ff121e7207 */ /* 0x000fe40002000000 */
[----:B------:R-:W-:Y:S02]  /*3080*/  SEL R29, R19, RZ, P4 ;  /* 0x000000ff131d7207 */ /* 0x000fe40002000000 */
[----:B------:R-:W-:Y:S02]  /*3090*/  ISETP.LT.U32.AND P4, PT, R20, 0x58, P3 ;  /* 0x000000581400780c */ /* 0x000fe40001f81070 */
[----:B------:R-:W-:-:S02]  /*30a0*/  CS2R R12, SRZ ;  /* 0x00000000000c7805 */ /* 0x000fc4000001ff00 */
[----:B------:R-:W-:Y:S02]  /*30b0*/  CS2R R14, SRZ ;  /* 0x00000000000e7805 */ /* 0x000fe4000001ff00 */
[----:B------:R-:W-:Y:S02]  /*30c0*/  CS2R R16, SRZ ;  /* 0x0000000000107805 */ /* 0x000fe4000001ff00 */
[----:B------:R-:W-:Y:S02]  /*30d0*/  CS2R R18, SRZ ;  /* 0x0000000000127805 */ /* 0x000fe4000001ff00 */
[----:B------:R-:W3:Y:S04]  /*30e0*/  @P6 LDG.E.EL.128 R12, desc[UR4][R32.64] ;  /* 0x00000004200c6981 */ /* 0x000ee8000c2e1d00 */
[----:B------:R-:W4:Y:S01]  /*30f0*/  @P4 LDG.E.EL.128 R16, desc[UR4][R36.64] ;  /* 0x0000000424104981 */ /* 0x000f22000c2e1d00 */
[----:B------:R-:W-:-:S04]  /*3100*/  IMAD R5, R5, 0x2100, R2 ;  /* 0x0000210005057824 */ /* 0x000fc800078e0202 */
[----:B------:R-:W-:Y:S01]  /*3110*/  IMAD R5, R0, 0x210, R5 ;  /* 0x0000021000057824 */ /* 0x000fe200078e0205 */
[----:B--2---:R-:W-:Y:S02]  /*3120*/  SEL R61, R8, RZ, P5 ;  /* 0x000000ff083d7207 */ /* 0x004fe40002800000 */
[----:B------:R-:W-:Y:S02]  /*3130*/  SEL R63, R9, RZ, P5 ;  /* 0x000000ff093f7207 */ /* 0x000fe40002800000 */
[----:B------:R-:W-:Y:S02]  /*3140*/  SEL R65, R10, RZ, P5 ;  /* 0x000000ff0a417207 */ /* 0x000fe40002800000 */
[----:B------:R-:W-:Y:S02]  /*3150*/  SEL R11, R11, RZ, P5 ;  /* 0x000000ff0b0b7207 */ /* 0x000fe40002800000 */
[----:B------:R-:W-:Y:S02]  /*3160*/  ISETP.GE.U32.AND P5, PT, R60, 0x58, PT ;  /* 0x000000583c00780c */ /* 0x000fe40003fa6070 */
[----:B---3--:R-:W-:-:S02]  /*3170*/  SEL R3, R12, RZ, P6 ;  /* 0x000000ff0c037207 */ /* 0x008fc40003000000 */
[----:B------:R-:W-:Y:S02]  /*3180*/  SEL R10, R13, RZ, P6 ;  /* 0x000000ff0d0a7207 */ /* 0x000fe40003000000 */
[----:B------:R-:W-:Y:S02]  /*3190*/  SEL R7, R14, RZ, P6 ;  /* 0x000000ff0e077207 */ /* 0x000fe40003000000 */
[----:B------:R-:W-:Y:S02]  /*31a0*/  SEL R8, R15, RZ, P6 ;  /* 0x000000ff0f087207 */ /* 0x000fe40003000000 */
[----:B------:R-:W-:Y:S02]  /*31b0*/  ISETP.GE.U32.AND P6, PT, R20, 0x58, PT ;  /* 0x000000581400780c */ /* 0x000fe40003fc6070 */
[----:B----4-:R-:W-:Y:S02]  /*31c0*/  SEL R18, R18, RZ, P4 ;  /* 0x000000ff12127207 */ /* 0x010fe40002000000 */
[----:B------:R-:W-:-:S02]  /*31d0*/  SEL R12, R19, RZ, P4 ;  /* 0x000000ff130c7207 */ /* 0x000fc40002000000 */
[----:B------:R-:W-:Y:S02]  /*31e0*/  SEL R9, R16, RZ, P4 ;  /* 0x000000ff10097207 */ /* 0x000fe40002000000 */
[----:B------:R-:W-:Y:S02]  /*31f0*/  SEL R17, R17, RZ, P4 ;  /* 0x000000ff11117207 */ /* 0x000fe40002000000 */
[----:B------:R-:W-:Y:S02]  /*3200*/  ISETP.GE.AND P4, PT, R2, 0x58, PT ;  /* 0x000000580200780c */ /* 0x000fe40003f86270 */
[----:B------:R-:W-:Y:S02]  /*3210*/  @P5 FSEL R8, R12, R69, !P6 ;  /* 0x000000450c085208 */ /* 0x000fe40007000000 */
[----:B------:R-:W-:Y:S02]  /*3220*/  @P5 FSEL R7, R18, R35, !P6 ;  /* 0x0000002312075208 */ /* 0x000fe40007000000 */
[----:B------:R-:W-:-:S02]  /*3230*/  FSEL R45, R45, R8, !P4 ;  /* 0x000000082d2d7208 */ /* 0x000fc40006000000 */
[----:B------:R-:W-:Y:S02]  /*3240*/  FSEL R7, R44, R7, !P4 ;  /* 0x000000072c077208 */ /* 0x000fe40006000000 */
[----:B------:R-:W-:Y:S02]  /*3250*/  @P5 FSEL R10, R17, R34, !P6 ;  /* 0x00000022110a5208 */ /* 0x000fe40007000000 */
[----:B------:R-:W-:Y:S02]  /*3260*/  @P5 FSEL R3, R9, R6, !P6 ;  /* 0x0000000609035208 */ /* 0x000fe40007000000 */
[----:B------:R-:W-:Y:S01]  /*3270*/  @P5 FSEL R21, R66, R39, !P6 ;  /* 0x0000002742155208 */ /* 0x000fe20007000000 */
[----:B------:R-:W0:Y:S01]  /*3280*/  LDC.64 R8, c[0x0][0x268] ;  /* 0x00009a00ff087b82 */ /* 0x000e220000000a00 */
[----:B------:R-:W-:Y:S02]  /*3290*/  @P5 FSEL R26, R75, R42, !P6 ;  /* 0x0000002a4b1a5208 */ /* 0x000fe40007000000 */
[----:B------:R-:W-:-:S02]  /*32a0*/  @P5 FSEL R23, R68, R41, !P6 ;  /* 0x0000002944175208 */ /* 0x000fc40007000000 */
[----:B------:R-:W-:Y:S02]  /*32b0*/  @P5 FSEL R22, R79, R38, !P6 ;  /* 0x000000264f165208 */ /* 0x000fe40007000000 */
[----:B------:R-:W-:Y:S02]  /*32c0*/  @P5 FSEL R31, R67, R88, !P6 ;  /* 0x00000058431f5208 */ /* 0x000fe40007000000 */
[----:B------:R-:W-:Y:S02]  /*32d0*/  @P5 FSEL R59, R71, R96, !P6 ;  /* 0x00000060473b5208 */ /* 0x000fe40007000000 */
[----:B------:R-:W-:Y:S02]  /*32e0*/  @P5 FSEL R58, R73, R120, !P6 ;  /* 0x00000078493a5208 */ /* 0x000fe40007000000 */
[----:B------:R-:W-:Y:S02]  /*32f0*/  @P5 FSEL R62, R64, R121, !P6 ;  /* 0x00000079403e5208 */ /* 0x000fe40007000000 */
[----:B------:R-:W-:-:S02]  /*3300*/  @P5 FSEL R28, R61, R4, !P6 ;  /* 0x000000043d1c5208 */ /* 0x000fc40007000000 */
[----:B------:R-:W-:Y:S02]  /*3310*/  @P5 FSEL R27, R63, R70, !P6 ;  /* 0x000000463f1b5208 */ /* 0x000fe40007000000 */
[----:B------:R-:W-:Y:S02]  /*3320*/  @P5 FSEL R30, R65, R82, !P6 ;  /* 0x00000052411e5208 */ /* 0x000fe40007000000 */
[----:B------:R-:W-:Y:S02]  /*3330*/  @P5 FSEL R29, R11, R94, !P6 ;  /* 0x0000005e0b1d5208 */ /* 0x000fe40007000000 */
[----:B------:R-:W-:Y:S02]  /*3340*/  FSETP.GEU.AND P6, PT, R45, RZ, PT ;  /* 0x000000ff2d00720b */ /* 0x000fe40003fce000 */
[----:B------:R-:W-:Y:S02]  /*3350*/  FSETP.GEU.AND P5, PT, R7, RZ, PT ;  /* 0x000000ff0700720b */ /* 0x000fe40003fae000 */
[----:B------:R-:W-:-:S02]  /*3360*/  FSEL R10, R43, R10, !P4 ;  /* 0x0000000a2b0a7208 */ /* 0x000fc40006000000 */
[----:B------:R-:W-:Y:S02]  /*3370*/  FSEL R3, R40, R3, !P4 ;  /* 0x0000000328037208 */ /* 0x000fe40006000000 */
[----:B------:R-:W-:Y:S02]  /*3380*/  SEL R19, R45, RZ, P6 ;  /* 0x000000ff2d137207 */ /* 0x000fe40003000000 */
[----:B------:R-:W-:Y:S02]  /*3390*/  SEL R18, R7, RZ, P5 ;  /* 0x000000ff07127207 */ /* 0x000fe40002800000 */
        /* <DEDUP_REMOVED lines=21> */
[----:B------:R-:W-:Y:S01]  /*34f0*/  FSEL R52, R52, R59, !P4 ;  /* 0x0000003b34347208 */ /* 0x000fe20006000000 */
[----:B------:R-:W-:Y:S01]  /*3500*/  VIADD R7, R5, 0x840 ;  /* 0x0000084005077836 */ /* 0x000fe20000000000 */
[----:B------:R-:W-:Y:S01]  /*3510*/  SEL R39, R53, RZ, P6 ;  /* 0x000000ff35277207 */ /* 0x000fe20003000000 */
[----:B------:R-:W-:Y:S01]  /*3520*/  VIADD R11, R5, 0x1080 ;  /* 0x00001080050b7836 */ /* 0x000fe20000000000 */
[----:B------:R-:W-:Y:S02]  /*3530*/  SEL R38, R51, RZ, P5 ;  /* 0x000000ff33267207 */ /* 0x000fe40002800000 */
[C---:B------:R-:W-:Y:S02]  /*3540*/  FSETP.GEU.AND P6, PT, R52.reuse, RZ, PT ;  /* 0x000000ff3400720b */ /* 0x040fe40003fce000 */
[----:B------:R-:W-:Y:S01]  /*3550*/  FSETP.GEU.AND P5, PT, R31, RZ, PT ;  /* 0x000000ff1f00720b */ /* 0x000fe20003fae000 */
[C---:B------:R-:W-:Y:S02]  /*3560*/  VIADD R13, R5.reuse, 0x18c0 ;  /* 0x000018c0050d7836 */ /* 0x040fe40000000000 */
[----:B0-----:R-:W-:Y:S01]  /*3570*/  IMAD.WIDE R2, R5, 0x4, R8 ;  /* 0x0000000405027825 */ /* 0x001fe200078e0208 */
[----:B------:R-:W-:-:S02]  /*3580*/  SEL R37, R52, RZ, P6 ;  /* 0x000000ff34257207 */ /* 0x000fc40003000000 */
[----:B------:R-:W-:Y:S01]  /*3590*/  SEL R36, R31, RZ, P5 ;  /* 0x000000ff1f247207 */ /* 0x000fe20002800000 */
[----:B------:R-:W-:Y:S01]  /*35a0*/  IMAD.WIDE R4, R7, 0x4, R8 ;  /* 0x0000000407047825 */ /* 0x000fe200078e0208 */
[----:B------:R-:W-:-:S03]  /*35b0*/  FSEL R21, R54, R21, !P4 ;  /* 0x0000001536157208 */ /* 0x000fc60006000000 */
[----:B------:R-:W-:Y:S01]  /*35c0*/  IMAD.WIDE R6, R11, 0x4, R8 ;  /* 0x000000040b067825 */ /* 0x000fe200078e0208 */
[----:B------:R-:W-:Y:S01]  /*35d0*/  FSEL R26, R55, R26, !P4 ;  /* 0x0000001a371a7208 */ /* 0x000fe20006000000 */
[----:B------:R0:W-:Y:S01]  /*35e0*/  @P3 STG.E.128 desc[UR4][R2.64], R16 ;  /* 0x0000001002003986 */ /* 0x0001e2000c101d04 */
[----:B------:R-:W-:Y:S02]  /*35f0*/  FSEL R23, R56, R23, !P4 ;  /* 0x0000001738177208 */ /* 0x000fe40006000000 */
[----:B------:R-:W-:Y:S01]  /*3600*/  FSEL R22, R57, R22, !P4 ;  /* 0x0000001639167208 */ /* 0x000fe20006000000 */
[----:B------:R0:W-:Y:S01]  /*3610*/  @P2 STG.E.128 desc[UR4][R4.64], R32 ;  /* 0x0000002004002986 */ /* 0x0001e2000c101d04 */
[----:B------:R-:W-:Y:S02]  /*3620*/  FSETP.GEU.AND P2, PT, R23, RZ, PT ;  /* 0x000000ff1700720b */ /* 0x000fe40003f4e000 */
[----:B------:R-:W-:Y:S01]  /*3630*/  FSETP.GEU.AND P3, PT, R26, RZ, PT ;  /* 0x000000ff1a00720b */ /* 0x000fe20003f6e000 */
[----:B------:R0:W-:Y:S01]  /*3640*/  @P1 STG.E.128 desc[UR4][R6.64], R36 ;  /* 0x0000002406001986 */ /* 0x0001e2000c101d04 */
[----:B------:R-:W-:-:S02]  /*3650*/  FSETP.GEU.AND P1, PT, R22, RZ, PT ;  /* 0x000000ff1600720b */ /* 0x000fc40003f2e000 */
[----:B------:R-:W-:Y:S01]  /*3660*/  FSETP.GEU.AND P4, PT, R21, RZ, PT ;  /* 0x000000ff1500720b */ /* 0x000fe20003f8e000 */
[----:B------:R-:W-:Y:S01]  /*3670*/  IMAD.WIDE R8, R13, 0x4, R8 ;  /* 0x000000040d087825 */ /* 0x000fe200078e0208 */
[----:B------:R-:W-:Y:S02]  /*3680*/  SEL R15, R22, RZ, P1 ;  /* 0x000000ff160f7207 */ /* 0x000fe40000800000 */
[----:B------:R-:W-:Y:S02]  /*3690*/  SEL R14, R23, RZ, P2 ;  /* 0x000000ff170e7207 */ /* 0x000fe40001000000 */
[----:B------:R-:W-:Y:S02]  /*36a0*/  SEL R13, R26, RZ, P3 ;  /* 0x000000ff1a0d7207 */ /* 0x000fe40001800000 */
[----:B------:R-:W-:Y:S01]  /*36b0*/  SEL R12, R21, RZ, P4 ;  /* 0x000000ff150c7207 */ /* 0x000fe20002000000 */
[----:B0-----:R-:W-:Y:S06]  /*36c0*/  @!P0 EXIT ;  /* 0x000000000000894d */ /* 0x001fec0003800000 */
[----:B------:R-:W-:Y:S01]  /*36d0*/  STG.E.128 desc[UR4][R8.64], R12 ;  /* 0x0000000c08007986 */ /* 0x000fe2000c101d04 */
[----:B------:R-:W-:Y:S05]  /*36e0*/  EXIT ;  /* 0x000000000000794d */ /* 0x000fea0003800000 */
.L_x_0:
[----:B------:R-:W-:-:S00]  /*36f0*/  BRA `(.L_x_0) ;  /* 0xfffffffc00fc7947 */ /* 0x000fc0000383ffff */
[----:B------:R-:W-:-:S00]  /*3700*/  NOP ;  /* 0x0000000000007918 */ /* 0x000fc00000000000 */
[----:B------:R-:W-:-:S00]  /*3710*/  NOP ;  /* 0x0000000000007918 */ /* 0x000fc00000000000 */
[----:B------:R-:W-:-:S00]  /*3720*/  NOP ;  /* 0x0000000000007918 */ /* 0x000fc00000000000 */
[----:B------:R-:W-:-:S00]  /*3730*/  NOP ;  /* 0x0000000000007918 */ /* 0x000fc00000000000 */
[----:B------:R-:W-:-:S00]  /*3740*/  NOP ;  /* 0x0000000000007918 */ /* 0x000fc00000000000 */
[----:B------:R-:W-:-:S00]  /*3750*/  NOP ;  /* 0x0000000000007918 */ /* 0x000fc00000000000 */
[----:B------:R-:W-:-:S00]  /*3760*/  NOP ;  /* 0x0000000000007918 */ /* 0x000fc00000000000 */
[----:B------:R-:W-:-:S00]  /*3770*/  NOP ;  /* 0x0000000000007918 */ /* 0x000fc00000000000 */
.L_x_1:


//--------------------- .nv.global.init           --------------------------
	.section	.nv.global.init,"aw",@progbits
.nv.global.init:
	.type		_$_str,@object
	.size		_$_str,(_$_str_$_2 - _$_str)
_$_str:
        /*0000*/ 	.byte	0x5f, 0x5f, 0x43, 0x55, 0x44, 0x41, 0x5f, 0x46, 0x54, 0x5a, 0x00
	.type		_$_str_$_2,@object
	.size		_$_str_$_2,(.L_1 - _$_str_$_2)
_$_str_$_2:
        /*000b*/ 	.byte	0x5f, 0x5f, 0x43, 0x55, 0x44, 0x41, 0x5f, 0x50, 0x52, 0x45, 0x43, 0x5f, 0x53, 0x51, 0x52, 0x54
        /*001b*/ 	.byte	0x00
.L_1:


//--------------------- .nv.constant0.triton_poi_fused_cat_relu_50 --------------------------
	.section	.nv.constant0.triton_poi_fused_cat_relu_50,"a",@progbits
	.sectionflags	@""
	.align	4
.nv.constant0.triton_poi_fused_cat_relu_50:
	.zero		632
